//
// Generated by NVIDIA NVVM Compiler
//
// Compiler Build ID: CL-36424714
// Cuda compilation tools, release 13.0, V13.0.88
// Based on NVVM 20.0.0
//

.version 9.0
.target sm_100
.address_size 64

	// .globl	_Z24convolution_tiled_kernelPKfPfii
.const .align 4 .b8 constant_filter[1156];
// _ZZ24convolution_tiled_kernelPKfPfiiE12input_shared has been demoted

.visible .entry _Z24convolution_tiled_kernelPKfPfii(
	.param .u64 .ptr .align 1 _Z24convolution_tiled_kernelPKfPfii_param_0,
	.param .u64 .ptr .align 1 _Z24convolution_tiled_kernelPKfPfii_param_1,
	.param .u32 _Z24convolution_tiled_kernelPKfPfii_param_2,
	.param .u32 _Z24convolution_tiled_kernelPKfPfii_param_3
)
{
	.reg .pred 	%p<1981>;
	.reg .b32 	%r<477>;
	.reg .b32 	%f<2317>;
	.reg .b64 	%rd<43>;
	// demoted variable
	.shared .align 4 .b8 _ZZ24convolution_tiled_kernelPKfPfiiE12input_shared[4096];
	ld.param.u64 	%rd20, [_Z24convolution_tiled_kernelPKfPfii_param_0];
	ld.param.u64 	%rd19, [_Z24convolution_tiled_kernelPKfPfii_param_1];
	ld.param.u32 	%r48, [_Z24convolution_tiled_kernelPKfPfii_param_2];
	ld.param.u32 	%r49, [_Z24convolution_tiled_kernelPKfPfii_param_3];
	cvta.to.global.u64 	%rd1, %rd20;
	mov.u32 	%r1, %tid.x;
	mov.u32 	%r2, %tid.y;
	mov.u32 	%r50, %ctaid.x;
	shl.b32 	%r51, %r50, 5;
	add.s32 	%r3, %r51, %r1;
	mov.u32 	%r52, %ctaid.y;
	shl.b32 	%r53, %r52, 5;
	add.s32 	%r4, %r53, %r2;
	setp.lt.s32 	%p9, %r4, %r49;
	setp.lt.s32 	%p10, %r3, %r48;
	and.pred  	%p1, %p10, %p9;
	shl.b32 	%r54, %r2, 7;
	mov.u32 	%r55, _ZZ24convolution_tiled_kernelPKfPfiiE12input_shared;
	add.s32 	%r56, %r55, %r54;
	shl.b32 	%r57, %r1, 2;
	add.s32 	%r5, %r56, %r57;
	not.pred 	%p11, %p1;
	@%p11 bra 	$L__BB0_2;
	mad.lo.s32 	%r59, %r48, %r4, %r3;
	mul.wide.s32 	%rd21, %r59, 4;
	add.s64 	%rd22, %rd1, %rd21;
	ld.global.nc.f32 	%f868, [%rd22];
	st.shared.f32 	[%r5], %f868;
	bra.uni 	$L__BB0_3;
$L__BB0_2:
	mov.b32 	%r58, 0;
	st.shared.u32 	[%r5], %r58;
$L__BB0_3:
	bar.sync 	0;
	@%p11 bra 	$L__BB0_1417;
	add.s32 	%r6, %r1, -8;
	add.s32 	%r7, %r3, -8;
	add.s32 	%r60, %r4, -8;
	add.s32 	%r8, %r2, -40;
	setp.lt.u32 	%p13, %r8, -32;
	setp.gt.u32 	%p14, %r4, 7;
	setp.lt.s32 	%p15, %r60, %r49;
	and.pred  	%p2, %p14, %p15;
	mad.lo.s32 	%r9, %r60, %r48, %r7;
	setp.gt.u32 	%p16, %r6, 31;
	or.pred  	%p17, %p16, %p13;
	mul.wide.s32 	%rd23, %r9, 4;
	add.s64 	%rd2, %rd1, %rd23;
	mov.f32 	%f2029, 0f00000000;
	@%p17 bra 	$L__BB0_6;
	ld.const.f32 	%f869, [constant_filter];
	ld.shared.f32 	%f870, [%r5+-1056];
	fma.rn.f32 	%f1, %f869, %f870, 0f00000000;
	mov.f32 	%f2029, %f1;
	bra.uni 	$L__BB0_9;
$L__BB0_6:
	not.pred 	%p18, %p2;
	@%p18 bra 	$L__BB0_9;
	setp.lt.s32 	%p19, %r3, 8;
	setp.ge.s32 	%p20, %r7, %r48;
	or.pred  	%p21, %p19, %p20;
	@%p21 bra 	$L__BB0_9;
	ld.const.f32 	%f873, [constant_filter];
	ld.global.nc.f32 	%f874, [%rd2];
	fma.rn.f32 	%f2, %f873, %f874, 0f00000000;
	mov.f32 	%f2029, %f2;
$L__BB0_9:
	setp.gt.u32 	%p22, %r8, -33;
	add.s32 	%r10, %r1, -7;
	setp.lt.u32 	%p23, %r10, 32;
	and.pred  	%p24, %p23, %p22;
	@%p24 bra 	$L__BB0_13;
	not.pred 	%p25, %p2;
	@%p25 bra 	$L__BB0_14;
	add.s32 	%r62, %r3, -7;
	setp.lt.s32 	%p26, %r3, 7;
	setp.ge.s32 	%p27, %r62, %r48;
	or.pred  	%p28, %p26, %p27;
	@%p28 bra 	$L__BB0_14;
	ld.const.f32 	%f877, [constant_filter+4];
	ld.global.nc.f32 	%f878, [%rd2+4];
	fma.rn.f32 	%f4, %f877, %f878, %f2029;
	mov.f32 	%f2029, %f4;
	bra.uni 	$L__BB0_14;
$L__BB0_13:
	ld.const.f32 	%f875, [constant_filter+4];
	ld.shared.f32 	%f876, [%r5+-1052];
	fma.rn.f32 	%f5, %f875, %f876, %f2029;
	mov.f32 	%f2029, %f5;
$L__BB0_14:
	setp.gt.u32 	%p29, %r8, -33;
	add.s32 	%r11, %r1, -6;
	setp.lt.u32 	%p30, %r11, 32;
	and.pred  	%p31, %p30, %p29;
	@%p31 bra 	$L__BB0_18;
	not.pred 	%p32, %p2;
	@%p32 bra 	$L__BB0_19;
	add.s32 	%r63, %r3, -6;
	setp.lt.s32 	%p33, %r3, 6;
	setp.ge.s32 	%p34, %r63, %r48;
	or.pred  	%p35, %p33, %p34;
	@%p35 bra 	$L__BB0_19;
	ld.const.f32 	%f881, [constant_filter+8];
	ld.global.nc.f32 	%f882, [%rd2+8];
	fma.rn.f32 	%f7, %f881, %f882, %f2029;
	mov.f32 	%f2029, %f7;
	bra.uni 	$L__BB0_19;
$L__BB0_18:
	ld.const.f32 	%f879, [constant_filter+8];
	ld.shared.f32 	%f880, [%r5+-1048];
	fma.rn.f32 	%f8, %f879, %f880, %f2029;
	mov.f32 	%f2029, %f8;
$L__BB0_19:
	setp.gt.u32 	%p36, %r8, -33;
	add.s32 	%r12, %r1, -5;
	setp.lt.u32 	%p37, %r12, 32;
	and.pred  	%p38, %p37, %p36;
	@%p38 bra 	$L__BB0_23;
	not.pred 	%p39, %p2;
	@%p39 bra 	$L__BB0_24;
	add.s32 	%r64, %r3, -5;
	setp.lt.s32 	%p40, %r3, 5;
	setp.ge.s32 	%p41, %r64, %r48;
	or.pred  	%p42, %p40, %p41;
	@%p42 bra 	$L__BB0_24;
	ld.const.f32 	%f885, [constant_filter+12];
	ld.global.nc.f32 	%f886, [%rd2+12];
	fma.rn.f32 	%f10, %f885, %f886, %f2029;
	mov.f32 	%f2029, %f10;
	bra.uni 	$L__BB0_24;
$L__BB0_23:
	ld.const.f32 	%f883, [constant_filter+12];
	ld.shared.f32 	%f884, [%r5+-1044];
	fma.rn.f32 	%f11, %f883, %f884, %f2029;
	mov.f32 	%f2029, %f11;
$L__BB0_24:
	setp.gt.u32 	%p43, %r8, -33;
	add.s32 	%r13, %r1, -4;
	setp.lt.u32 	%p44, %r13, 32;
	and.pred  	%p45, %p44, %p43;
	@%p45 bra 	$L__BB0_28;
	not.pred 	%p46, %p2;
	@%p46 bra 	$L__BB0_29;
	add.s32 	%r65, %r3, -4;
	setp.lt.s32 	%p47, %r3, 4;
	setp.ge.s32 	%p48, %r65, %r48;
	or.pred  	%p49, %p47, %p48;
	@%p49 bra 	$L__BB0_29;
	ld.const.f32 	%f889, [constant_filter+16];
	ld.global.nc.f32 	%f890, [%rd2+16];
	fma.rn.f32 	%f13, %f889, %f890, %f2029;
	mov.f32 	%f2029, %f13;
	bra.uni 	$L__BB0_29;
$L__BB0_28:
	ld.const.f32 	%f887, [constant_filter+16];
	ld.shared.f32 	%f888, [%r5+-1040];
	fma.rn.f32 	%f14, %f887, %f888, %f2029;
	mov.f32 	%f2029, %f14;
$L__BB0_29:
	setp.gt.u32 	%p50, %r8, -33;
	add.s32 	%r14, %r1, -3;
	setp.lt.u32 	%p51, %r14, 32;
	and.pred  	%p52, %p51, %p50;
	@%p52 bra 	$L__BB0_33;
	not.pred 	%p53, %p2;
	@%p53 bra 	$L__BB0_34;
	add.s32 	%r66, %r3, -3;
	setp.lt.s32 	%p54, %r3, 3;
	setp.ge.s32 	%p55, %r66, %r48;
	or.pred  	%p56, %p54, %p55;
	@%p56 bra 	$L__BB0_34;
	ld.const.f32 	%f893, [constant_filter+20];
	ld.global.nc.f32 	%f894, [%rd2+20];
	fma.rn.f32 	%f16, %f893, %f894, %f2029;
	mov.f32 	%f2029, %f16;
	bra.uni 	$L__BB0_34;
$L__BB0_33:
	ld.const.f32 	%f891, [constant_filter+20];
	ld.shared.f32 	%f892, [%r5+-1036];
	fma.rn.f32 	%f17, %f891, %f892, %f2029;
	mov.f32 	%f2029, %f17;
$L__BB0_34:
	setp.gt.u32 	%p57, %r8, -33;
	add.s32 	%r15, %r1, -2;
	setp.lt.u32 	%p58, %r15, 32;
	and.pred  	%p59, %p58, %p57;
	@%p59 bra 	$L__BB0_38;
	not.pred 	%p60, %p2;
	@%p60 bra 	$L__BB0_39;
	add.s32 	%r67, %r3, -2;
	setp.lt.s32 	%p61, %r3, 2;
	setp.ge.s32 	%p62, %r67, %r48;
	or.pred  	%p63, %p61, %p62;
	@%p63 bra 	$L__BB0_39;
	ld.const.f32 	%f897, [constant_filter+24];
	ld.global.nc.f32 	%f898, [%rd2+24];
	fma.rn.f32 	%f19, %f897, %f898, %f2029;
	mov.f32 	%f2029, %f19;
	bra.uni 	$L__BB0_39;
$L__BB0_38:
	ld.const.f32 	%f895, [constant_filter+24];
	ld.shared.f32 	%f896, [%r5+-1032];
	fma.rn.f32 	%f20, %f895, %f896, %f2029;
	mov.f32 	%f2029, %f20;
$L__BB0_39:
	setp.gt.u32 	%p64, %r8, -33;
	add.s32 	%r16, %r1, -1;
	setp.lt.u32 	%p65, %r16, 32;
	and.pred  	%p66, %p65, %p64;
	@%p66 bra 	$L__BB0_43;
	not.pred 	%p67, %p2;
	@%p67 bra 	$L__BB0_44;
	setp.lt.s32 	%p68, %r3, 1;
	setp.gt.s32 	%p69, %r3, %r48;
	or.pred  	%p70, %p68, %p69;
	@%p70 bra 	$L__BB0_44;
	ld.const.f32 	%f901, [constant_filter+28];
	ld.global.nc.f32 	%f902, [%rd2+28];
	fma.rn.f32 	%f22, %f901, %f902, %f2029;
	mov.f32 	%f2029, %f22;
	bra.uni 	$L__BB0_44;
$L__BB0_43:
	ld.const.f32 	%f899, [constant_filter+28];
	ld.shared.f32 	%f900, [%r5+-1028];
	fma.rn.f32 	%f23, %f899, %f900, %f2029;
	mov.f32 	%f2029, %f23;
$L__BB0_44:
	setp.gt.u32 	%p71, %r8, -33;
	setp.lt.u32 	%p72, %r1, 32;
	and.pred  	%p73, %p72, %p71;
	@%p73 bra 	$L__BB0_47;
	setp.lt.s32 	%p74, %r3, 0;
	not.pred 	%p75, %p2;
	or.pred  	%p76, %p75, %p74;
	@%p76 bra 	$L__BB0_48;
	ld.const.f32 	%f905, [constant_filter+32];
	ld.global.nc.f32 	%f906, [%rd2+32];
	fma.rn.f32 	%f25, %f905, %f906, %f2029;
	mov.f32 	%f2029, %f25;
	bra.uni 	$L__BB0_48;
$L__BB0_47:
	ld.const.f32 	%f903, [constant_filter+32];
	ld.shared.f32 	%f904, [%r5+-1024];
	fma.rn.f32 	%f26, %f903, %f904, %f2029;
	mov.f32 	%f2029, %f26;
$L__BB0_48:
	setp.gt.u32 	%p77, %r8, -33;
	setp.lt.u32 	%p78, %r1, 31;
	and.pred  	%p79, %p78, %p77;
	@%p79 bra 	$L__BB0_52;
	not.pred 	%p80, %p2;
	@%p80 bra 	$L__BB0_53;
	add.s32 	%r68, %r3, 1;
	setp.lt.s32 	%p81, %r3, -1;
	setp.ge.s32 	%p82, %r68, %r48;
	or.pred  	%p83, %p81, %p82;
	@%p83 bra 	$L__BB0_53;
	ld.const.f32 	%f909, [constant_filter+36];
	ld.global.nc.f32 	%f910, [%rd2+36];
	fma.rn.f32 	%f28, %f909, %f910, %f2029;
	mov.f32 	%f2029, %f28;
	bra.uni 	$L__BB0_53;
$L__BB0_52:
	ld.const.f32 	%f907, [constant_filter+36];
	ld.shared.f32 	%f908, [%r5+-1020];
	fma.rn.f32 	%f29, %f907, %f908, %f2029;
	mov.f32 	%f2029, %f29;
$L__BB0_53:
	setp.gt.u32 	%p84, %r8, -33;
	setp.lt.u32 	%p85, %r1, 30;
	and.pred  	%p86, %p85, %p84;
	@%p86 bra 	$L__BB0_57;
	not.pred 	%p87, %p2;
	@%p87 bra 	$L__BB0_58;
	add.s32 	%r69, %r3, 2;
	setp.lt.s32 	%p88, %r3, -2;
	setp.ge.s32 	%p89, %r69, %r48;
	or.pred  	%p90, %p88, %p89;
	@%p90 bra 	$L__BB0_58;
	ld.const.f32 	%f913, [constant_filter+40];
	ld.global.nc.f32 	%f914, [%rd2+40];
	fma.rn.f32 	%f31, %f913, %f914, %f2029;
	mov.f32 	%f2029, %f31;
	bra.uni 	$L__BB0_58;
$L__BB0_57:
	ld.const.f32 	%f911, [constant_filter+40];
	ld.shared.f32 	%f912, [%r5+-1016];
	fma.rn.f32 	%f32, %f911, %f912, %f2029;
	mov.f32 	%f2029, %f32;
$L__BB0_58:
	setp.gt.u32 	%p91, %r8, -33;
	setp.lt.u32 	%p92, %r1, 29;
	and.pred  	%p93, %p92, %p91;
	@%p93 bra 	$L__BB0_62;
	not.pred 	%p94, %p2;
	@%p94 bra 	$L__BB0_63;
	add.s32 	%r70, %r3, 3;
	setp.lt.s32 	%p95, %r3, -3;
	setp.ge.s32 	%p96, %r70, %r48;
	or.pred  	%p97, %p95, %p96;
	@%p97 bra 	$L__BB0_63;
	ld.const.f32 	%f917, [constant_filter+44];
	ld.global.nc.f32 	%f918, [%rd2+44];
	fma.rn.f32 	%f34, %f917, %f918, %f2029;
	mov.f32 	%f2029, %f34;
	bra.uni 	$L__BB0_63;
$L__BB0_62:
	ld.const.f32 	%f915, [constant_filter+44];
	ld.shared.f32 	%f916, [%r5+-1012];
	fma.rn.f32 	%f35, %f915, %f916, %f2029;
	mov.f32 	%f2029, %f35;
$L__BB0_63:
	setp.gt.u32 	%p98, %r8, -33;
	setp.lt.u32 	%p99, %r1, 28;
	and.pred  	%p100, %p99, %p98;
	@%p100 bra 	$L__BB0_67;
	not.pred 	%p101, %p2;
	@%p101 bra 	$L__BB0_68;
	add.s32 	%r71, %r3, 4;
	setp.lt.s32 	%p102, %r3, -4;
	setp.ge.s32 	%p103, %r71, %r48;
	or.pred  	%p104, %p102, %p103;
	@%p104 bra 	$L__BB0_68;
	ld.const.f32 	%f921, [constant_filter+48];
	ld.global.nc.f32 	%f922, [%rd2+48];
	fma.rn.f32 	%f37, %f921, %f922, %f2029;
	mov.f32 	%f2029, %f37;
	bra.uni 	$L__BB0_68;
$L__BB0_67:
	ld.const.f32 	%f919, [constant_filter+48];
	ld.shared.f32 	%f920, [%r5+-1008];
	fma.rn.f32 	%f38, %f919, %f920, %f2029;
	mov.f32 	%f2029, %f38;
$L__BB0_68:
	setp.gt.u32 	%p105, %r8, -33;
	setp.lt.u32 	%p106, %r1, 27;
	and.pred  	%p107, %p106, %p105;
	@%p107 bra 	$L__BB0_72;
	not.pred 	%p108, %p2;
	@%p108 bra 	$L__BB0_73;
	add.s32 	%r72, %r3, 5;
	setp.lt.s32 	%p109, %r3, -5;
	setp.ge.s32 	%p110, %r72, %r48;
	or.pred  	%p111, %p109, %p110;
	@%p111 bra 	$L__BB0_73;
	ld.const.f32 	%f925, [constant_filter+52];
	ld.global.nc.f32 	%f926, [%rd2+52];
	fma.rn.f32 	%f40, %f925, %f926, %f2029;
	mov.f32 	%f2029, %f40;
	bra.uni 	$L__BB0_73;
$L__BB0_72:
	ld.const.f32 	%f923, [constant_filter+52];
	ld.shared.f32 	%f924, [%r5+-1004];
	fma.rn.f32 	%f41, %f923, %f924, %f2029;
	mov.f32 	%f2029, %f41;
$L__BB0_73:
	setp.gt.u32 	%p112, %r8, -33;
	setp.lt.u32 	%p113, %r1, 26;
	and.pred  	%p114, %p113, %p112;
	@%p114 bra 	$L__BB0_77;
	not.pred 	%p115, %p2;
	@%p115 bra 	$L__BB0_78;
	add.s32 	%r73, %r3, 6;
	setp.lt.s32 	%p116, %r3, -6;
	setp.ge.s32 	%p117, %r73, %r48;
	or.pred  	%p118, %p116, %p117;
	@%p118 bra 	$L__BB0_78;
	ld.const.f32 	%f929, [constant_filter+56];
	ld.global.nc.f32 	%f930, [%rd2+56];
	fma.rn.f32 	%f43, %f929, %f930, %f2029;
	mov.f32 	%f2029, %f43;
	bra.uni 	$L__BB0_78;
$L__BB0_77:
	ld.const.f32 	%f927, [constant_filter+56];
	ld.shared.f32 	%f928, [%r5+-1000];
	fma.rn.f32 	%f44, %f927, %f928, %f2029;
	mov.f32 	%f2029, %f44;
$L__BB0_78:
	setp.gt.u32 	%p119, %r8, -33;
	setp.lt.u32 	%p120, %r1, 25;
	and.pred  	%p121, %p120, %p119;
	@%p121 bra 	$L__BB0_82;
	not.pred 	%p122, %p2;
	@%p122 bra 	$L__BB0_83;
	add.s32 	%r74, %r3, 7;
	setp.lt.s32 	%p123, %r3, -7;
	setp.ge.s32 	%p124, %r74, %r48;
	or.pred  	%p125, %p123, %p124;
	@%p125 bra 	$L__BB0_83;
	ld.const.f32 	%f933, [constant_filter+60];
	ld.global.nc.f32 	%f934, [%rd2+60];
	fma.rn.f32 	%f46, %f933, %f934, %f2029;
	mov.f32 	%f2029, %f46;
	bra.uni 	$L__BB0_83;
$L__BB0_82:
	ld.const.f32 	%f931, [constant_filter+60];
	ld.shared.f32 	%f932, [%r5+-996];
	fma.rn.f32 	%f47, %f931, %f932, %f2029;
	mov.f32 	%f2029, %f47;
$L__BB0_83:
	setp.gt.u32 	%p126, %r8, -33;
	setp.lt.u32 	%p127, %r1, 24;
	and.pred  	%p128, %p127, %p126;
	@%p128 bra 	$L__BB0_87;
	not.pred 	%p129, %p2;
	@%p129 bra 	$L__BB0_88;
	add.s32 	%r75, %r3, 8;
	setp.lt.s32 	%p130, %r3, -8;
	setp.ge.s32 	%p131, %r75, %r48;
	or.pred  	%p132, %p130, %p131;
	@%p132 bra 	$L__BB0_88;
	ld.const.f32 	%f937, [constant_filter+64];
	ld.global.nc.f32 	%f938, [%rd2+64];
	fma.rn.f32 	%f49, %f937, %f938, %f2029;
	mov.f32 	%f2029, %f49;
	bra.uni 	$L__BB0_88;
$L__BB0_87:
	ld.const.f32 	%f935, [constant_filter+64];
	ld.shared.f32 	%f936, [%r5+-992];
	fma.rn.f32 	%f50, %f935, %f936, %f2029;
	mov.f32 	%f2029, %f50;
$L__BB0_88:
	setp.lt.u32 	%p133, %r6, 32;
	add.s32 	%r17, %r2, -39;
	setp.gt.u32 	%p134, %r17, -33;
	add.s32 	%r77, %r4, -7;
	setp.gt.u32 	%p135, %r4, 6;
	setp.lt.s32 	%p136, %r77, %r49;
	and.pred  	%p3, %p135, %p136;
	add.s32 	%r18, %r9, %r48;
	mul.wide.s32 	%rd24, %r18, 4;
	add.s64 	%rd3, %rd1, %rd24;
	and.pred  	%p137, %p133, %p134;
	@%p137 bra 	$L__BB0_92;
	not.pred 	%p138, %p3;
	@%p138 bra 	$L__BB0_93;
	setp.lt.s32 	%p139, %r3, 8;
	setp.ge.s32 	%p140, %r7, %r48;
	or.pred  	%p141, %p139, %p140;
	@%p141 bra 	$L__BB0_93;
	ld.const.f32 	%f941, [constant_filter+68];
	ld.global.nc.f32 	%f942, [%rd3];
	fma.rn.f32 	%f52, %f941, %f942, %f2029;
	mov.f32 	%f2029, %f52;
	bra.uni 	$L__BB0_93;
$L__BB0_92:
	ld.const.f32 	%f939, [constant_filter+68];
	ld.shared.f32 	%f940, [%r5+-928];
	fma.rn.f32 	%f53, %f939, %f940, %f2029;
	mov.f32 	%f2029, %f53;
$L__BB0_93:
	setp.gt.u32 	%p142, %r17, -33;
	setp.lt.u32 	%p143, %r10, 32;
	and.pred  	%p144, %p143, %p142;
	@%p144 bra 	$L__BB0_97;
	not.pred 	%p145, %p3;
	@%p145 bra 	$L__BB0_98;
	add.s32 	%r78, %r3, -7;
	setp.lt.s32 	%p146, %r3, 7;
	setp.ge.s32 	%p147, %r78, %r48;
	or.pred  	%p148, %p146, %p147;
	@%p148 bra 	$L__BB0_98;
	ld.const.f32 	%f945, [constant_filter+72];
	ld.global.nc.f32 	%f946, [%rd3+4];
	fma.rn.f32 	%f55, %f945, %f946, %f2029;
	mov.f32 	%f2029, %f55;
	bra.uni 	$L__BB0_98;
$L__BB0_97:
	ld.const.f32 	%f943, [constant_filter+72];
	ld.shared.f32 	%f944, [%r5+-924];
	fma.rn.f32 	%f56, %f943, %f944, %f2029;
	mov.f32 	%f2029, %f56;
$L__BB0_98:
	setp.gt.u32 	%p149, %r17, -33;
	setp.lt.u32 	%p150, %r11, 32;
	and.pred  	%p151, %p150, %p149;
	@%p151 bra 	$L__BB0_102;
	not.pred 	%p152, %p3;
	@%p152 bra 	$L__BB0_103;
	add.s32 	%r79, %r3, -6;
	setp.lt.s32 	%p153, %r3, 6;
	setp.ge.s32 	%p154, %r79, %r48;
	or.pred  	%p155, %p153, %p154;
	@%p155 bra 	$L__BB0_103;
	ld.const.f32 	%f949, [constant_filter+76];
	ld.global.nc.f32 	%f950, [%rd3+8];
	fma.rn.f32 	%f58, %f949, %f950, %f2029;
	mov.f32 	%f2029, %f58;
	bra.uni 	$L__BB0_103;
$L__BB0_102:
	ld.const.f32 	%f947, [constant_filter+76];
	ld.shared.f32 	%f948, [%r5+-920];
	fma.rn.f32 	%f59, %f947, %f948, %f2029;
	mov.f32 	%f2029, %f59;
$L__BB0_103:
	setp.gt.u32 	%p156, %r17, -33;
	setp.lt.u32 	%p157, %r12, 32;
	and.pred  	%p158, %p157, %p156;
	@%p158 bra 	$L__BB0_107;
	not.pred 	%p159, %p3;
	@%p159 bra 	$L__BB0_108;
	add.s32 	%r80, %r3, -5;
	setp.lt.s32 	%p160, %r3, 5;
	setp.ge.s32 	%p161, %r80, %r48;
	or.pred  	%p162, %p160, %p161;
	@%p162 bra 	$L__BB0_108;
	ld.const.f32 	%f953, [constant_filter+80];
	ld.global.nc.f32 	%f954, [%rd3+12];
	fma.rn.f32 	%f61, %f953, %f954, %f2029;
	mov.f32 	%f2029, %f61;
	bra.uni 	$L__BB0_108;
$L__BB0_107:
	ld.const.f32 	%f951, [constant_filter+80];
	ld.shared.f32 	%f952, [%r5+-916];
	fma.rn.f32 	%f62, %f951, %f952, %f2029;
	mov.f32 	%f2029, %f62;
$L__BB0_108:
	setp.gt.u32 	%p163, %r17, -33;
	setp.lt.u32 	%p164, %r13, 32;
	and.pred  	%p165, %p164, %p163;
	@%p165 bra 	$L__BB0_112;
	not.pred 	%p166, %p3;
	@%p166 bra 	$L__BB0_113;
	add.s32 	%r81, %r3, -4;
	setp.lt.s32 	%p167, %r3, 4;
	setp.ge.s32 	%p168, %r81, %r48;
	or.pred  	%p169, %p167, %p168;
	@%p169 bra 	$L__BB0_113;
	ld.const.f32 	%f957, [constant_filter+84];
	ld.global.nc.f32 	%f958, [%rd3+16];
	fma.rn.f32 	%f64, %f957, %f958, %f2029;
	mov.f32 	%f2029, %f64;
	bra.uni 	$L__BB0_113;
$L__BB0_112:
	ld.const.f32 	%f955, [constant_filter+84];
	ld.shared.f32 	%f956, [%r5+-912];
	fma.rn.f32 	%f65, %f955, %f956, %f2029;
	mov.f32 	%f2029, %f65;
$L__BB0_113:
	setp.gt.u32 	%p170, %r17, -33;
	setp.lt.u32 	%p171, %r14, 32;
	and.pred  	%p172, %p171, %p170;
	@%p172 bra 	$L__BB0_117;
	not.pred 	%p173, %p3;
	@%p173 bra 	$L__BB0_118;
	add.s32 	%r82, %r3, -3;
	setp.lt.s32 	%p174, %r3, 3;
	setp.ge.s32 	%p175, %r82, %r48;
	or.pred  	%p176, %p174, %p175;
	@%p176 bra 	$L__BB0_118;
	ld.const.f32 	%f961, [constant_filter+88];
	ld.global.nc.f32 	%f962, [%rd3+20];
	fma.rn.f32 	%f67, %f961, %f962, %f2029;
	mov.f32 	%f2029, %f67;
	bra.uni 	$L__BB0_118;
$L__BB0_117:
	ld.const.f32 	%f959, [constant_filter+88];
	ld.shared.f32 	%f960, [%r5+-908];
	fma.rn.f32 	%f68, %f959, %f960, %f2029;
	mov.f32 	%f2029, %f68;
$L__BB0_118:
	setp.gt.u32 	%p177, %r17, -33;
	setp.lt.u32 	%p178, %r15, 32;
	and.pred  	%p179, %p178, %p177;
	@%p179 bra 	$L__BB0_122;
	not.pred 	%p180, %p3;
	@%p180 bra 	$L__BB0_123;
	add.s32 	%r83, %r3, -2;
	setp.lt.s32 	%p181, %r3, 2;
	setp.ge.s32 	%p182, %r83, %r48;
	or.pred  	%p183, %p181, %p182;
	@%p183 bra 	$L__BB0_123;
	ld.const.f32 	%f965, [constant_filter+92];
	ld.global.nc.f32 	%f966, [%rd3+24];
	fma.rn.f32 	%f70, %f965, %f966, %f2029;
	mov.f32 	%f2029, %f70;
	bra.uni 	$L__BB0_123;
$L__BB0_122:
	ld.const.f32 	%f963, [constant_filter+92];
	ld.shared.f32 	%f964, [%r5+-904];
	fma.rn.f32 	%f71, %f963, %f964, %f2029;
	mov.f32 	%f2029, %f71;
$L__BB0_123:
	setp.gt.u32 	%p184, %r17, -33;
	setp.lt.u32 	%p185, %r16, 32;
	and.pred  	%p186, %p185, %p184;
	@%p186 bra 	$L__BB0_127;
	not.pred 	%p187, %p3;
	@%p187 bra 	$L__BB0_128;
	setp.lt.s32 	%p188, %r3, 1;
	setp.gt.s32 	%p189, %r3, %r48;
	or.pred  	%p190, %p188, %p189;
	@%p190 bra 	$L__BB0_128;
	ld.const.f32 	%f969, [constant_filter+96];
	ld.global.nc.f32 	%f970, [%rd3+28];
	fma.rn.f32 	%f73, %f969, %f970, %f2029;
	mov.f32 	%f2029, %f73;
	bra.uni 	$L__BB0_128;
$L__BB0_127:
	ld.const.f32 	%f967, [constant_filter+96];
	ld.shared.f32 	%f968, [%r5+-900];
	fma.rn.f32 	%f74, %f967, %f968, %f2029;
	mov.f32 	%f2029, %f74;
$L__BB0_128:
	setp.gt.u32 	%p191, %r17, -33;
	setp.lt.u32 	%p192, %r1, 32;
	and.pred  	%p193, %p192, %p191;
	@%p193 bra 	$L__BB0_131;
	setp.lt.s32 	%p194, %r3, 0;
	not.pred 	%p195, %p3;
	or.pred  	%p196, %p195, %p194;
	@%p196 bra 	$L__BB0_132;
	ld.const.f32 	%f973, [constant_filter+100];
	ld.global.nc.f32 	%f974, [%rd3+32];
	fma.rn.f32 	%f76, %f973, %f974, %f2029;
	mov.f32 	%f2029, %f76;
	bra.uni 	$L__BB0_132;
$L__BB0_131:
	ld.const.f32 	%f971, [constant_filter+100];
	ld.shared.f32 	%f972, [%r5+-896];
	fma.rn.f32 	%f77, %f971, %f972, %f2029;
	mov.f32 	%f2029, %f77;
$L__BB0_132:
	setp.gt.u32 	%p197, %r17, -33;
	setp.lt.u32 	%p198, %r1, 31;
	and.pred  	%p199, %p198, %p197;
	@%p199 bra 	$L__BB0_136;
	not.pred 	%p200, %p3;
	@%p200 bra 	$L__BB0_137;
	add.s32 	%r84, %r3, 1;
	setp.lt.s32 	%p201, %r3, -1;
	setp.ge.s32 	%p202, %r84, %r48;
	or.pred  	%p203, %p201, %p202;
	@%p203 bra 	$L__BB0_137;
	ld.const.f32 	%f977, [constant_filter+104];
	ld.global.nc.f32 	%f978, [%rd3+36];
	fma.rn.f32 	%f79, %f977, %f978, %f2029;
	mov.f32 	%f2029, %f79;
	bra.uni 	$L__BB0_137;
$L__BB0_136:
	ld.const.f32 	%f975, [constant_filter+104];
	ld.shared.f32 	%f976, [%r5+-892];
	fma.rn.f32 	%f80, %f975, %f976, %f2029;
	mov.f32 	%f2029, %f80;
$L__BB0_137:
	setp.gt.u32 	%p204, %r17, -33;
	setp.lt.u32 	%p205, %r1, 30;
	and.pred  	%p206, %p205, %p204;
	@%p206 bra 	$L__BB0_141;
	not.pred 	%p207, %p3;
	@%p207 bra 	$L__BB0_142;
	add.s32 	%r85, %r3, 2;
	setp.lt.s32 	%p208, %r3, -2;
	setp.ge.s32 	%p209, %r85, %r48;
	or.pred  	%p210, %p208, %p209;
	@%p210 bra 	$L__BB0_142;
	ld.const.f32 	%f981, [constant_filter+108];
	ld.global.nc.f32 	%f982, [%rd3+40];
	fma.rn.f32 	%f82, %f981, %f982, %f2029;
	mov.f32 	%f2029, %f82;
	bra.uni 	$L__BB0_142;
$L__BB0_141:
	ld.const.f32 	%f979, [constant_filter+108];
	ld.shared.f32 	%f980, [%r5+-888];
	fma.rn.f32 	%f83, %f979, %f980, %f2029;
	mov.f32 	%f2029, %f83;
$L__BB0_142:
	setp.gt.u32 	%p211, %r17, -33;
	setp.lt.u32 	%p212, %r1, 29;
	and.pred  	%p213, %p212, %p211;
	@%p213 bra 	$L__BB0_146;
	not.pred 	%p214, %p3;
	@%p214 bra 	$L__BB0_147;
	add.s32 	%r86, %r3, 3;
	setp.lt.s32 	%p215, %r3, -3;
	setp.ge.s32 	%p216, %r86, %r48;
	or.pred  	%p217, %p215, %p216;
	@%p217 bra 	$L__BB0_147;
	ld.const.f32 	%f985, [constant_filter+112];
	ld.global.nc.f32 	%f986, [%rd3+44];
	fma.rn.f32 	%f85, %f985, %f986, %f2029;
	mov.f32 	%f2029, %f85;
	bra.uni 	$L__BB0_147;
$L__BB0_146:
	ld.const.f32 	%f983, [constant_filter+112];
	ld.shared.f32 	%f984, [%r5+-884];
	fma.rn.f32 	%f86, %f983, %f984, %f2029;
	mov.f32 	%f2029, %f86;
$L__BB0_147:
	setp.gt.u32 	%p218, %r17, -33;
	setp.lt.u32 	%p219, %r1, 28;
	and.pred  	%p220, %p219, %p218;
	@%p220 bra 	$L__BB0_151;
	not.pred 	%p221, %p3;
	@%p221 bra 	$L__BB0_152;
	add.s32 	%r87, %r3, 4;
	setp.lt.s32 	%p222, %r3, -4;
	setp.ge.s32 	%p223, %r87, %r48;
	or.pred  	%p224, %p222, %p223;
	@%p224 bra 	$L__BB0_152;
	ld.const.f32 	%f989, [constant_filter+116];
	ld.global.nc.f32 	%f990, [%rd3+48];
	fma.rn.f32 	%f88, %f989, %f990, %f2029;
	mov.f32 	%f2029, %f88;
	bra.uni 	$L__BB0_152;
$L__BB0_151:
	ld.const.f32 	%f987, [constant_filter+116];
	ld.shared.f32 	%f988, [%r5+-880];
	fma.rn.f32 	%f89, %f987, %f988, %f2029;
	mov.f32 	%f2029, %f89;
$L__BB0_152:
	setp.gt.u32 	%p225, %r17, -33;
	setp.lt.u32 	%p226, %r1, 27;
	and.pred  	%p227, %p226, %p225;
	@%p227 bra 	$L__BB0_156;
	not.pred 	%p228, %p3;
	@%p228 bra 	$L__BB0_157;
	add.s32 	%r88, %r3, 5;
	setp.lt.s32 	%p229, %r3, -5;
	setp.ge.s32 	%p230, %r88, %r48;
	or.pred  	%p231, %p229, %p230;
	@%p231 bra 	$L__BB0_157;
	ld.const.f32 	%f993, [constant_filter+120];
	ld.global.nc.f32 	%f994, [%rd3+52];
	fma.rn.f32 	%f91, %f993, %f994, %f2029;
	mov.f32 	%f2029, %f91;
	bra.uni 	$L__BB0_157;
$L__BB0_156:
	ld.const.f32 	%f991, [constant_filter+120];
	ld.shared.f32 	%f992, [%r5+-876];
	fma.rn.f32 	%f92, %f991, %f992, %f2029;
	mov.f32 	%f2029, %f92;
$L__BB0_157:
	setp.gt.u32 	%p232, %r17, -33;
	setp.lt.u32 	%p233, %r1, 26;
	and.pred  	%p234, %p233, %p232;
	@%p234 bra 	$L__BB0_161;
	not.pred 	%p235, %p3;
	@%p235 bra 	$L__BB0_162;
	add.s32 	%r89, %r3, 6;
	setp.lt.s32 	%p236, %r3, -6;
	setp.ge.s32 	%p237, %r89, %r48;
	or.pred  	%p238, %p236, %p237;
	@%p238 bra 	$L__BB0_162;
	ld.const.f32 	%f997, [constant_filter+124];
	ld.global.nc.f32 	%f998, [%rd3+56];
	fma.rn.f32 	%f94, %f997, %f998, %f2029;
	mov.f32 	%f2029, %f94;
	bra.uni 	$L__BB0_162;
$L__BB0_161:
	ld.const.f32 	%f995, [constant_filter+124];
	ld.shared.f32 	%f996, [%r5+-872];
	fma.rn.f32 	%f95, %f995, %f996, %f2029;
	mov.f32 	%f2029, %f95;
$L__BB0_162:
	setp.gt.u32 	%p239, %r17, -33;
	setp.lt.u32 	%p240, %r1, 25;
	and.pred  	%p241, %p240, %p239;
	@%p241 bra 	$L__BB0_166;
	not.pred 	%p242, %p3;
	@%p242 bra 	$L__BB0_167;
	add.s32 	%r90, %r3, 7;
	setp.lt.s32 	%p243, %r3, -7;
	setp.ge.s32 	%p244, %r90, %r48;
	or.pred  	%p245, %p243, %p244;
	@%p245 bra 	$L__BB0_167;
	ld.const.f32 	%f1001, [constant_filter+128];
	ld.global.nc.f32 	%f1002, [%rd3+60];
	fma.rn.f32 	%f97, %f1001, %f1002, %f2029;
	mov.f32 	%f2029, %f97;
	bra.uni 	$L__BB0_167;
$L__BB0_166:
	ld.const.f32 	%f999, [constant_filter+128];
	ld.shared.f32 	%f1000, [%r5+-868];
	fma.rn.f32 	%f98, %f999, %f1000, %f2029;
	mov.f32 	%f2029, %f98;
$L__BB0_167:
	setp.gt.u32 	%p246, %r17, -33;
	setp.lt.u32 	%p247, %r1, 24;
	and.pred  	%p248, %p247, %p246;
	@%p248 bra 	$L__BB0_171;
	not.pred 	%p249, %p3;
	@%p249 bra 	$L__BB0_172;
	add.s32 	%r91, %r3, 8;
	setp.lt.s32 	%p250, %r3, -8;
	setp.ge.s32 	%p251, %r91, %r48;
	or.pred  	%p252, %p250, %p251;
	@%p252 bra 	$L__BB0_172;
	ld.const.f32 	%f1005, [constant_filter+132];
	ld.global.nc.f32 	%f1006, [%rd3+64];
	fma.rn.f32 	%f100, %f1005, %f1006, %f2029;
	mov.f32 	%f2029, %f100;
	bra.uni 	$L__BB0_172;
$L__BB0_171:
	ld.const.f32 	%f1003, [constant_filter+132];
	ld.shared.f32 	%f1004, [%r5+-864];
	fma.rn.f32 	%f101, %f1003, %f1004, %f2029;
	mov.f32 	%f2029, %f101;
$L__BB0_172:
	setp.lt.u32 	%p253, %r6, 32;
	add.s32 	%r19, %r2, -38;
	setp.gt.u32 	%p254, %r19, -33;
	add.s32 	%r93, %r4, -6;
	setp.gt.u32 	%p255, %r4, 5;
	setp.lt.s32 	%p256, %r93, %r49;
	and.pred  	%p4, %p255, %p256;
	add.s32 	%r20, %r18, %r48;
	mul.wide.s32 	%rd25, %r20, 4;
	add.s64 	%rd4, %rd1, %rd25;
	and.pred  	%p257, %p253, %p254;
	@%p257 bra 	$L__BB0_176;
	not.pred 	%p258, %p4;
	@%p258 bra 	$L__BB0_177;
	setp.lt.s32 	%p259, %r3, 8;
	setp.ge.s32 	%p260, %r7, %r48;
	or.pred  	%p261, %p259, %p260;
	@%p261 bra 	$L__BB0_177;
	ld.const.f32 	%f1009, [constant_filter+136];
	ld.global.nc.f32 	%f1010, [%rd4];
	fma.rn.f32 	%f103, %f1009, %f1010, %f2029;
	mov.f32 	%f2029, %f103;
	bra.uni 	$L__BB0_177;
$L__BB0_176:
	ld.const.f32 	%f1007, [constant_filter+136];
	ld.shared.f32 	%f1008, [%r5+-800];
	fma.rn.f32 	%f104, %f1007, %f1008, %f2029;
	mov.f32 	%f2029, %f104;
$L__BB0_177:
	setp.gt.u32 	%p262, %r19, -33;
	setp.lt.u32 	%p263, %r10, 32;
	and.pred  	%p264, %p263, %p262;
	@%p264 bra 	$L__BB0_181;
	not.pred 	%p265, %p4;
	@%p265 bra 	$L__BB0_182;
	add.s32 	%r94, %r3, -7;
	setp.lt.s32 	%p266, %r3, 7;
	setp.ge.s32 	%p267, %r94, %r48;
	or.pred  	%p268, %p266, %p267;
	@%p268 bra 	$L__BB0_182;
	ld.const.f32 	%f1013, [constant_filter+140];
	ld.global.nc.f32 	%f1014, [%rd4+4];
	fma.rn.f32 	%f106, %f1013, %f1014, %f2029;
	mov.f32 	%f2029, %f106;
	bra.uni 	$L__BB0_182;
$L__BB0_181:
	ld.const.f32 	%f1011, [constant_filter+140];
	ld.shared.f32 	%f1012, [%r5+-796];
	fma.rn.f32 	%f107, %f1011, %f1012, %f2029;
	mov.f32 	%f2029, %f107;
$L__BB0_182:
	setp.gt.u32 	%p269, %r19, -33;
	setp.lt.u32 	%p270, %r11, 32;
	and.pred  	%p271, %p270, %p269;
	@%p271 bra 	$L__BB0_186;
	not.pred 	%p272, %p4;
	@%p272 bra 	$L__BB0_187;
	add.s32 	%r95, %r3, -6;
	setp.lt.s32 	%p273, %r3, 6;
	setp.ge.s32 	%p274, %r95, %r48;
	or.pred  	%p275, %p273, %p274;
	@%p275 bra 	$L__BB0_187;
	ld.const.f32 	%f1017, [constant_filter+144];
	ld.global.nc.f32 	%f1018, [%rd4+8];
	fma.rn.f32 	%f109, %f1017, %f1018, %f2029;
	mov.f32 	%f2029, %f109;
	bra.uni 	$L__BB0_187;
$L__BB0_186:
	ld.const.f32 	%f1015, [constant_filter+144];
	ld.shared.f32 	%f1016, [%r5+-792];
	fma.rn.f32 	%f110, %f1015, %f1016, %f2029;
	mov.f32 	%f2029, %f110;
$L__BB0_187:
	setp.gt.u32 	%p276, %r19, -33;
	setp.lt.u32 	%p277, %r12, 32;
	and.pred  	%p278, %p277, %p276;
	@%p278 bra 	$L__BB0_191;
	not.pred 	%p279, %p4;
	@%p279 bra 	$L__BB0_192;
	add.s32 	%r96, %r3, -5;
	setp.lt.s32 	%p280, %r3, 5;
	setp.ge.s32 	%p281, %r96, %r48;
	or.pred  	%p282, %p280, %p281;
	@%p282 bra 	$L__BB0_192;
	ld.const.f32 	%f1021, [constant_filter+148];
	ld.global.nc.f32 	%f1022, [%rd4+12];
	fma.rn.f32 	%f112, %f1021, %f1022, %f2029;
	mov.f32 	%f2029, %f112;
	bra.uni 	$L__BB0_192;
$L__BB0_191:
	ld.const.f32 	%f1019, [constant_filter+148];
	ld.shared.f32 	%f1020, [%r5+-788];
	fma.rn.f32 	%f113, %f1019, %f1020, %f2029;
	mov.f32 	%f2029, %f113;
$L__BB0_192:
	setp.gt.u32 	%p283, %r19, -33;
	setp.lt.u32 	%p284, %r13, 32;
	and.pred  	%p285, %p284, %p283;
	@%p285 bra 	$L__BB0_196;
	not.pred 	%p286, %p4;
	@%p286 bra 	$L__BB0_197;
	add.s32 	%r97, %r3, -4;
	setp.lt.s32 	%p287, %r3, 4;
	setp.ge.s32 	%p288, %r97, %r48;
	or.pred  	%p289, %p287, %p288;
	@%p289 bra 	$L__BB0_197;
	ld.const.f32 	%f1025, [constant_filter+152];
	ld.global.nc.f32 	%f1026, [%rd4+16];
	fma.rn.f32 	%f115, %f1025, %f1026, %f2029;
	mov.f32 	%f2029, %f115;
	bra.uni 	$L__BB0_197;
$L__BB0_196:
	ld.const.f32 	%f1023, [constant_filter+152];
	ld.shared.f32 	%f1024, [%r5+-784];
	fma.rn.f32 	%f116, %f1023, %f1024, %f2029;
	mov.f32 	%f2029, %f116;
$L__BB0_197:
	setp.gt.u32 	%p290, %r19, -33;
	setp.lt.u32 	%p291, %r14, 32;
	and.pred  	%p292, %p291, %p290;
	@%p292 bra 	$L__BB0_201;
	not.pred 	%p293, %p4;
	@%p293 bra 	$L__BB0_202;
	add.s32 	%r98, %r3, -3;
	setp.lt.s32 	%p294, %r3, 3;
	setp.ge.s32 	%p295, %r98, %r48;
	or.pred  	%p296, %p294, %p295;
	@%p296 bra 	$L__BB0_202;
	ld.const.f32 	%f1029, [constant_filter+156];
	ld.global.nc.f32 	%f1030, [%rd4+20];
	fma.rn.f32 	%f118, %f1029, %f1030, %f2029;
	mov.f32 	%f2029, %f118;
	bra.uni 	$L__BB0_202;
$L__BB0_201:
	ld.const.f32 	%f1027, [constant_filter+156];
	ld.shared.f32 	%f1028, [%r5+-780];
	fma.rn.f32 	%f119, %f1027, %f1028, %f2029;
	mov.f32 	%f2029, %f119;
$L__BB0_202:
	setp.gt.u32 	%p297, %r19, -33;
	setp.lt.u32 	%p298, %r15, 32;
	and.pred  	%p299, %p298, %p297;
	@%p299 bra 	$L__BB0_206;
	not.pred 	%p300, %p4;
	@%p300 bra 	$L__BB0_207;
	add.s32 	%r99, %r3, -2;
	setp.lt.s32 	%p301, %r3, 2;
	setp.ge.s32 	%p302, %r99, %r48;
	or.pred  	%p303, %p301, %p302;
	@%p303 bra 	$L__BB0_207;
	ld.const.f32 	%f1033, [constant_filter+160];
	ld.global.nc.f32 	%f1034, [%rd4+24];
	fma.rn.f32 	%f121, %f1033, %f1034, %f2029;
	mov.f32 	%f2029, %f121;
	bra.uni 	$L__BB0_207;
$L__BB0_206:
	ld.const.f32 	%f1031, [constant_filter+160];
	ld.shared.f32 	%f1032, [%r5+-776];
	fma.rn.f32 	%f122, %f1031, %f1032, %f2029;
	mov.f32 	%f2029, %f122;
$L__BB0_207:
	setp.gt.u32 	%p304, %r19, -33;
	setp.lt.u32 	%p305, %r16, 32;
	and.pred  	%p306, %p305, %p304;
	@%p306 bra 	$L__BB0_211;
	not.pred 	%p307, %p4;
	@%p307 bra 	$L__BB0_212;
	setp.lt.s32 	%p308, %r3, 1;
	setp.gt.s32 	%p309, %r3, %r48;
	or.pred  	%p310, %p308, %p309;
	@%p310 bra 	$L__BB0_212;
	ld.const.f32 	%f1037, [constant_filter+164];
	ld.global.nc.f32 	%f1038, [%rd4+28];
	fma.rn.f32 	%f124, %f1037, %f1038, %f2029;
	mov.f32 	%f2029, %f124;
	bra.uni 	$L__BB0_212;
$L__BB0_211:
	ld.const.f32 	%f1035, [constant_filter+164];
	ld.shared.f32 	%f1036, [%r5+-772];
	fma.rn.f32 	%f125, %f1035, %f1036, %f2029;
	mov.f32 	%f2029, %f125;
$L__BB0_212:
	setp.gt.u32 	%p311, %r19, -33;
	setp.lt.u32 	%p312, %r1, 32;
	and.pred  	%p313, %p312, %p311;
	@%p313 bra 	$L__BB0_215;
	setp.lt.s32 	%p314, %r3, 0;
	not.pred 	%p315, %p4;
	or.pred  	%p316, %p315, %p314;
	@%p316 bra 	$L__BB0_216;
	ld.const.f32 	%f1041, [constant_filter+168];
	ld.global.nc.f32 	%f1042, [%rd4+32];
	fma.rn.f32 	%f127, %f1041, %f1042, %f2029;
	mov.f32 	%f2029, %f127;
	bra.uni 	$L__BB0_216;
$L__BB0_215:
	ld.const.f32 	%f1039, [constant_filter+168];
	ld.shared.f32 	%f1040, [%r5+-768];
	fma.rn.f32 	%f128, %f1039, %f1040, %f2029;
	mov.f32 	%f2029, %f128;
$L__BB0_216:
	setp.gt.u32 	%p317, %r19, -33;
	setp.lt.u32 	%p318, %r1, 31;
	and.pred  	%p319, %p318, %p317;
	@%p319 bra 	$L__BB0_220;
	not.pred 	%p320, %p4;
	@%p320 bra 	$L__BB0_221;
	add.s32 	%r100, %r3, 1;
	setp.lt.s32 	%p321, %r3, -1;
	setp.ge.s32 	%p322, %r100, %r48;
	or.pred  	%p323, %p321, %p322;
	@%p323 bra 	$L__BB0_221;
	ld.const.f32 	%f1045, [constant_filter+172];
	ld.global.nc.f32 	%f1046, [%rd4+36];
	fma.rn.f32 	%f130, %f1045, %f1046, %f2029;
	mov.f32 	%f2029, %f130;
	bra.uni 	$L__BB0_221;
$L__BB0_220:
	ld.const.f32 	%f1043, [constant_filter+172];
	ld.shared.f32 	%f1044, [%r5+-764];
	fma.rn.f32 	%f131, %f1043, %f1044, %f2029;
	mov.f32 	%f2029, %f131;
$L__BB0_221:
	setp.gt.u32 	%p324, %r19, -33;
	setp.lt.u32 	%p325, %r1, 30;
	and.pred  	%p326, %p325, %p324;
	@%p326 bra 	$L__BB0_225;
	not.pred 	%p327, %p4;
	@%p327 bra 	$L__BB0_226;
	add.s32 	%r101, %r3, 2;
	setp.lt.s32 	%p328, %r3, -2;
	setp.ge.s32 	%p329, %r101, %r48;
	or.pred  	%p330, %p328, %p329;
	@%p330 bra 	$L__BB0_226;
	ld.const.f32 	%f1049, [constant_filter+176];
	ld.global.nc.f32 	%f1050, [%rd4+40];
	fma.rn.f32 	%f133, %f1049, %f1050, %f2029;
	mov.f32 	%f2029, %f133;
	bra.uni 	$L__BB0_226;
$L__BB0_225:
	ld.const.f32 	%f1047, [constant_filter+176];
	ld.shared.f32 	%f1048, [%r5+-760];
	fma.rn.f32 	%f134, %f1047, %f1048, %f2029;
	mov.f32 	%f2029, %f134;
$L__BB0_226:
	setp.gt.u32 	%p331, %r19, -33;
	setp.lt.u32 	%p332, %r1, 29;
	and.pred  	%p333, %p332, %p331;
	@%p333 bra 	$L__BB0_230;
	not.pred 	%p334, %p4;
	@%p334 bra 	$L__BB0_231;
	add.s32 	%r102, %r3, 3;
	setp.lt.s32 	%p335, %r3, -3;
	setp.ge.s32 	%p336, %r102, %r48;
	or.pred  	%p337, %p335, %p336;
	@%p337 bra 	$L__BB0_231;
	ld.const.f32 	%f1053, [constant_filter+180];
	ld.global.nc.f32 	%f1054, [%rd4+44];
	fma.rn.f32 	%f136, %f1053, %f1054, %f2029;
	mov.f32 	%f2029, %f136;
	bra.uni 	$L__BB0_231;
$L__BB0_230:
	ld.const.f32 	%f1051, [constant_filter+180];
	ld.shared.f32 	%f1052, [%r5+-756];
	fma.rn.f32 	%f137, %f1051, %f1052, %f2029;
	mov.f32 	%f2029, %f137;
$L__BB0_231:
	setp.gt.u32 	%p338, %r19, -33;
	setp.lt.u32 	%p339, %r1, 28;
	and.pred  	%p340, %p339, %p338;
	@%p340 bra 	$L__BB0_235;
	not.pred 	%p341, %p4;
	@%p341 bra 	$L__BB0_236;
	add.s32 	%r103, %r3, 4;
	setp.lt.s32 	%p342, %r3, -4;
	setp.ge.s32 	%p343, %r103, %r48;
	or.pred  	%p344, %p342, %p343;
	@%p344 bra 	$L__BB0_236;
	ld.const.f32 	%f1057, [constant_filter+184];
	ld.global.nc.f32 	%f1058, [%rd4+48];
	fma.rn.f32 	%f139, %f1057, %f1058, %f2029;
	mov.f32 	%f2029, %f139;
	bra.uni 	$L__BB0_236;
$L__BB0_235:
	ld.const.f32 	%f1055, [constant_filter+184];
	ld.shared.f32 	%f1056, [%r5+-752];
	fma.rn.f32 	%f140, %f1055, %f1056, %f2029;
	mov.f32 	%f2029, %f140;
$L__BB0_236:
	setp.gt.u32 	%p345, %r19, -33;
	setp.lt.u32 	%p346, %r1, 27;
	and.pred  	%p347, %p346, %p345;
	@%p347 bra 	$L__BB0_240;
	not.pred 	%p348, %p4;
	@%p348 bra 	$L__BB0_241;
	add.s32 	%r104, %r3, 5;
	setp.lt.s32 	%p349, %r3, -5;
	setp.ge.s32 	%p350, %r104, %r48;
	or.pred  	%p351, %p349, %p350;
	@%p351 bra 	$L__BB0_241;
	ld.const.f32 	%f1061, [constant_filter+188];
	ld.global.nc.f32 	%f1062, [%rd4+52];
	fma.rn.f32 	%f142, %f1061, %f1062, %f2029;
	mov.f32 	%f2029, %f142;
	bra.uni 	$L__BB0_241;
$L__BB0_240:
	ld.const.f32 	%f1059, [constant_filter+188];
	ld.shared.f32 	%f1060, [%r5+-748];
	fma.rn.f32 	%f143, %f1059, %f1060, %f2029;
	mov.f32 	%f2029, %f143;
$L__BB0_241:
	setp.gt.u32 	%p352, %r19, -33;
	setp.lt.u32 	%p353, %r1, 26;
	and.pred  	%p354, %p353, %p352;
	@%p354 bra 	$L__BB0_245;
	not.pred 	%p355, %p4;
	@%p355 bra 	$L__BB0_246;
	add.s32 	%r105, %r3, 6;
	setp.lt.s32 	%p356, %r3, -6;
	setp.ge.s32 	%p357, %r105, %r48;
	or.pred  	%p358, %p356, %p357;
	@%p358 bra 	$L__BB0_246;
	ld.const.f32 	%f1065, [constant_filter+192];
	ld.global.nc.f32 	%f1066, [%rd4+56];
	fma.rn.f32 	%f145, %f1065, %f1066, %f2029;
	mov.f32 	%f2029, %f145;
	bra.uni 	$L__BB0_246;
$L__BB0_245:
	ld.const.f32 	%f1063, [constant_filter+192];
	ld.shared.f32 	%f1064, [%r5+-744];
	fma.rn.f32 	%f146, %f1063, %f1064, %f2029;
	mov.f32 	%f2029, %f146;
$L__BB0_246:
	setp.gt.u32 	%p359, %r19, -33;
	setp.lt.u32 	%p360, %r1, 25;
	and.pred  	%p361, %p360, %p359;
	@%p361 bra 	$L__BB0_250;
	not.pred 	%p362, %p4;
	@%p362 bra 	$L__BB0_251;
	add.s32 	%r106, %r3, 7;
	setp.lt.s32 	%p363, %r3, -7;
	setp.ge.s32 	%p364, %r106, %r48;
	or.pred  	%p365, %p363, %p364;
	@%p365 bra 	$L__BB0_251;
	ld.const.f32 	%f1069, [constant_filter+196];
	ld.global.nc.f32 	%f1070, [%rd4+60];
	fma.rn.f32 	%f148, %f1069, %f1070, %f2029;
	mov.f32 	%f2029, %f148;
	bra.uni 	$L__BB0_251;
$L__BB0_250:
	ld.const.f32 	%f1067, [constant_filter+196];
	ld.shared.f32 	%f1068, [%r5+-740];
	fma.rn.f32 	%f149, %f1067, %f1068, %f2029;
	mov.f32 	%f2029, %f149;
$L__BB0_251:
	setp.gt.u32 	%p366, %r19, -33;
	setp.lt.u32 	%p367, %r1, 24;
	and.pred  	%p368, %p367, %p366;
	@%p368 bra 	$L__BB0_255;
	not.pred 	%p369, %p4;
	@%p369 bra 	$L__BB0_256;
	add.s32 	%r107, %r3, 8;
	setp.lt.s32 	%p370, %r3, -8;
	setp.ge.s32 	%p371, %r107, %r48;
	or.pred  	%p372, %p370, %p371;
	@%p372 bra 	$L__BB0_256;
	ld.const.f32 	%f1073, [constant_filter+200];
	ld.global.nc.f32 	%f1074, [%rd4+64];
	fma.rn.f32 	%f151, %f1073, %f1074, %f2029;
	mov.f32 	%f2029, %f151;
	bra.uni 	$L__BB0_256;
$L__BB0_255:
	ld.const.f32 	%f1071, [constant_filter+200];
	ld.shared.f32 	%f1072, [%r5+-736];
	fma.rn.f32 	%f152, %f1071, %f1072, %f2029;
	mov.f32 	%f2029, %f152;
$L__BB0_256:
	setp.lt.u32 	%p373, %r6, 32;
	add.s32 	%r21, %r2, -37;
	setp.gt.u32 	%p374, %r21, -33;
	add.s32 	%r109, %r4, -5;
	setp.gt.u32 	%p375, %r4, 4;
	setp.lt.s32 	%p376, %r109, %r49;
	and.pred  	%p5, %p375, %p376;
	add.s32 	%r22, %r20, %r48;
	mul.wide.s32 	%rd26, %r22, 4;
	add.s64 	%rd5, %rd1, %rd26;
	and.pred  	%p377, %p373, %p374;
	@%p377 bra 	$L__BB0_260;
	not.pred 	%p378, %p5;
	@%p378 bra 	$L__BB0_261;
	setp.lt.s32 	%p379, %r3, 8;
	setp.ge.s32 	%p380, %r7, %r48;
	or.pred  	%p381, %p379, %p380;
	@%p381 bra 	$L__BB0_261;
	ld.const.f32 	%f1077, [constant_filter+204];
	ld.global.nc.f32 	%f1078, [%rd5];
	fma.rn.f32 	%f154, %f1077, %f1078, %f2029;
	mov.f32 	%f2029, %f154;
	bra.uni 	$L__BB0_261;
$L__BB0_260:
	ld.const.f32 	%f1075, [constant_filter+204];
	ld.shared.f32 	%f1076, [%r5+-672];
	fma.rn.f32 	%f155, %f1075, %f1076, %f2029;
	mov.f32 	%f2029, %f155;
$L__BB0_261:
	setp.gt.u32 	%p382, %r21, -33;
	setp.lt.u32 	%p383, %r10, 32;
	and.pred  	%p384, %p383, %p382;
	@%p384 bra 	$L__BB0_265;
	not.pred 	%p385, %p5;
	@%p385 bra 	$L__BB0_266;
	add.s32 	%r110, %r3, -7;
	setp.lt.s32 	%p386, %r3, 7;
	setp.ge.s32 	%p387, %r110, %r48;
	or.pred  	%p388, %p386, %p387;
	@%p388 bra 	$L__BB0_266;
	ld.const.f32 	%f1081, [constant_filter+208];
	ld.global.nc.f32 	%f1082, [%rd5+4];
	fma.rn.f32 	%f157, %f1081, %f1082, %f2029;
	mov.f32 	%f2029, %f157;
	bra.uni 	$L__BB0_266;
$L__BB0_265:
	ld.const.f32 	%f1079, [constant_filter+208];
	ld.shared.f32 	%f1080, [%r5+-668];
	fma.rn.f32 	%f158, %f1079, %f1080, %f2029;
	mov.f32 	%f2029, %f158;
$L__BB0_266:
	setp.gt.u32 	%p389, %r21, -33;
	setp.lt.u32 	%p390, %r11, 32;
	and.pred  	%p391, %p390, %p389;
	@%p391 bra 	$L__BB0_270;
	not.pred 	%p392, %p5;
	@%p392 bra 	$L__BB0_271;
	add.s32 	%r111, %r3, -6;
	setp.lt.s32 	%p393, %r3, 6;
	setp.ge.s32 	%p394, %r111, %r48;
	or.pred  	%p395, %p393, %p394;
	@%p395 bra 	$L__BB0_271;
	ld.const.f32 	%f1085, [constant_filter+212];
	ld.global.nc.f32 	%f1086, [%rd5+8];
	fma.rn.f32 	%f160, %f1085, %f1086, %f2029;
	mov.f32 	%f2029, %f160;
	bra.uni 	$L__BB0_271;
$L__BB0_270:
	ld.const.f32 	%f1083, [constant_filter+212];
	ld.shared.f32 	%f1084, [%r5+-664];
	fma.rn.f32 	%f161, %f1083, %f1084, %f2029;
	mov.f32 	%f2029, %f161;
$L__BB0_271:
	setp.gt.u32 	%p396, %r21, -33;
	setp.lt.u32 	%p397, %r12, 32;
	and.pred  	%p398, %p397, %p396;
	@%p398 bra 	$L__BB0_275;
	not.pred 	%p399, %p5;
	@%p399 bra 	$L__BB0_276;
	add.s32 	%r112, %r3, -5;
	setp.lt.s32 	%p400, %r3, 5;
	setp.ge.s32 	%p401, %r112, %r48;
	or.pred  	%p402, %p400, %p401;
	@%p402 bra 	$L__BB0_276;
	ld.const.f32 	%f1089, [constant_filter+216];
	ld.global.nc.f32 	%f1090, [%rd5+12];
	fma.rn.f32 	%f163, %f1089, %f1090, %f2029;
	mov.f32 	%f2029, %f163;
	bra.uni 	$L__BB0_276;
$L__BB0_275:
	ld.const.f32 	%f1087, [constant_filter+216];
	ld.shared.f32 	%f1088, [%r5+-660];
	fma.rn.f32 	%f164, %f1087, %f1088, %f2029;
	mov.f32 	%f2029, %f164;
$L__BB0_276:
	setp.gt.u32 	%p403, %r21, -33;
	setp.lt.u32 	%p404, %r13, 32;
	and.pred  	%p405, %p404, %p403;
	@%p405 bra 	$L__BB0_280;
	not.pred 	%p406, %p5;
	@%p406 bra 	$L__BB0_281;
	add.s32 	%r113, %r3, -4;
	setp.lt.s32 	%p407, %r3, 4;
	setp.ge.s32 	%p408, %r113, %r48;
	or.pred  	%p409, %p407, %p408;
	@%p409 bra 	$L__BB0_281;
	ld.const.f32 	%f1093, [constant_filter+220];
	ld.global.nc.f32 	%f1094, [%rd5+16];
	fma.rn.f32 	%f166, %f1093, %f1094, %f2029;
	mov.f32 	%f2029, %f166;
	bra.uni 	$L__BB0_281;
$L__BB0_280:
	ld.const.f32 	%f1091, [constant_filter+220];
	ld.shared.f32 	%f1092, [%r5+-656];
	fma.rn.f32 	%f167, %f1091, %f1092, %f2029;
	mov.f32 	%f2029, %f167;
$L__BB0_281:
	setp.gt.u32 	%p410, %r21, -33;
	setp.lt.u32 	%p411, %r14, 32;
	and.pred  	%p412, %p411, %p410;
	@%p412 bra 	$L__BB0_285;
	not.pred 	%p413, %p5;
	@%p413 bra 	$L__BB0_286;
	add.s32 	%r114, %r3, -3;
	setp.lt.s32 	%p414, %r3, 3;
	setp.ge.s32 	%p415, %r114, %r48;
	or.pred  	%p416, %p414, %p415;
	@%p416 bra 	$L__BB0_286;
	ld.const.f32 	%f1097, [constant_filter+224];
	ld.global.nc.f32 	%f1098, [%rd5+20];
	fma.rn.f32 	%f169, %f1097, %f1098, %f2029;
	mov.f32 	%f2029, %f169;
	bra.uni 	$L__BB0_286;
$L__BB0_285:
	ld.const.f32 	%f1095, [constant_filter+224];
	ld.shared.f32 	%f1096, [%r5+-652];
	fma.rn.f32 	%f170, %f1095, %f1096, %f2029;
	mov.f32 	%f2029, %f170;
$L__BB0_286:
	setp.gt.u32 	%p417, %r21, -33;
	setp.lt.u32 	%p418, %r15, 32;
	and.pred  	%p419, %p418, %p417;
	@%p419 bra 	$L__BB0_290;
	not.pred 	%p420, %p5;
	@%p420 bra 	$L__BB0_291;
	add.s32 	%r115, %r3, -2;
	setp.lt.s32 	%p421, %r3, 2;
	setp.ge.s32 	%p422, %r115, %r48;
	or.pred  	%p423, %p421, %p422;
	@%p423 bra 	$L__BB0_291;
	ld.const.f32 	%f1101, [constant_filter+228];
	ld.global.nc.f32 	%f1102, [%rd5+24];
	fma.rn.f32 	%f172, %f1101, %f1102, %f2029;
	mov.f32 	%f2029, %f172;
	bra.uni 	$L__BB0_291;
$L__BB0_290:
	ld.const.f32 	%f1099, [constant_filter+228];
	ld.shared.f32 	%f1100, [%r5+-648];
	fma.rn.f32 	%f173, %f1099, %f1100, %f2029;
	mov.f32 	%f2029, %f173;
$L__BB0_291:
	setp.gt.u32 	%p424, %r21, -33;
	setp.lt.u32 	%p425, %r16, 32;
	and.pred  	%p426, %p425, %p424;
	@%p426 bra 	$L__BB0_295;
	not.pred 	%p427, %p5;
	@%p427 bra 	$L__BB0_296;
	setp.lt.s32 	%p428, %r3, 1;
	setp.gt.s32 	%p429, %r3, %r48;
	or.pred  	%p430, %p428, %p429;
	@%p430 bra 	$L__BB0_296;
	ld.const.f32 	%f1105, [constant_filter+232];
	ld.global.nc.f32 	%f1106, [%rd5+28];
	fma.rn.f32 	%f175, %f1105, %f1106, %f2029;
	mov.f32 	%f2029, %f175;
	bra.uni 	$L__BB0_296;
$L__BB0_295:
	ld.const.f32 	%f1103, [constant_filter+232];
	ld.shared.f32 	%f1104, [%r5+-644];
	fma.rn.f32 	%f176, %f1103, %f1104, %f2029;
	mov.f32 	%f2029, %f176;
$L__BB0_296:
	setp.gt.u32 	%p431, %r21, -33;
	setp.lt.u32 	%p432, %r1, 32;
	and.pred  	%p433, %p432, %p431;
	@%p433 bra 	$L__BB0_299;
	setp.lt.s32 	%p434, %r3, 0;
	not.pred 	%p435, %p5;
	or.pred  	%p436, %p435, %p434;
	@%p436 bra 	$L__BB0_300;
	ld.const.f32 	%f1109, [constant_filter+236];
	ld.global.nc.f32 	%f1110, [%rd5+32];
	fma.rn.f32 	%f178, %f1109, %f1110, %f2029;
	mov.f32 	%f2029, %f178;
	bra.uni 	$L__BB0_300;
$L__BB0_299:
	ld.const.f32 	%f1107, [constant_filter+236];
	ld.shared.f32 	%f1108, [%r5+-640];
	fma.rn.f32 	%f179, %f1107, %f1108, %f2029;
	mov.f32 	%f2029, %f179;
$L__BB0_300:
	setp.gt.u32 	%p437, %r21, -33;
	setp.lt.u32 	%p438, %r1, 31;
	and.pred  	%p439, %p438, %p437;
	@%p439 bra 	$L__BB0_304;
	not.pred 	%p440, %p5;
	@%p440 bra 	$L__BB0_305;
	add.s32 	%r116, %r3, 1;
	setp.lt.s32 	%p441, %r3, -1;
	setp.ge.s32 	%p442, %r116, %r48;
	or.pred  	%p443, %p441, %p442;
	@%p443 bra 	$L__BB0_305;
	ld.const.f32 	%f1113, [constant_filter+240];
	ld.global.nc.f32 	%f1114, [%rd5+36];
	fma.rn.f32 	%f181, %f1113, %f1114, %f2029;
	mov.f32 	%f2029, %f181;
	bra.uni 	$L__BB0_305;
$L__BB0_304:
	ld.const.f32 	%f1111, [constant_filter+240];
	ld.shared.f32 	%f1112, [%r5+-636];
	fma.rn.f32 	%f182, %f1111, %f1112, %f2029;
	mov.f32 	%f2029, %f182;
$L__BB0_305:
	setp.gt.u32 	%p444, %r21, -33;
	setp.lt.u32 	%p445, %r1, 30;
	and.pred  	%p446, %p445, %p444;
	@%p446 bra 	$L__BB0_309;
	not.pred 	%p447, %p5;
	@%p447 bra 	$L__BB0_310;
	add.s32 	%r117, %r3, 2;
	setp.lt.s32 	%p448, %r3, -2;
	setp.ge.s32 	%p449, %r117, %r48;
	or.pred  	%p450, %p448, %p449;
	@%p450 bra 	$L__BB0_310;
	ld.const.f32 	%f1117, [constant_filter+244];
	ld.global.nc.f32 	%f1118, [%rd5+40];
	fma.rn.f32 	%f184, %f1117, %f1118, %f2029;
	mov.f32 	%f2029, %f184;
	bra.uni 	$L__BB0_310;
$L__BB0_309:
	ld.const.f32 	%f1115, [constant_filter+244];
	ld.shared.f32 	%f1116, [%r5+-632];
	fma.rn.f32 	%f185, %f1115, %f1116, %f2029;
	mov.f32 	%f2029, %f185;
$L__BB0_310:
	setp.gt.u32 	%p451, %r21, -33;
	setp.lt.u32 	%p452, %r1, 29;
	and.pred  	%p453, %p452, %p451;
	@%p453 bra 	$L__BB0_314;
	not.pred 	%p454, %p5;
	@%p454 bra 	$L__BB0_315;
	add.s32 	%r118, %r3, 3;
	setp.lt.s32 	%p455, %r3, -3;
	setp.ge.s32 	%p456, %r118, %r48;
	or.pred  	%p457, %p455, %p456;
	@%p457 bra 	$L__BB0_315;
	ld.const.f32 	%f1121, [constant_filter+248];
	ld.global.nc.f32 	%f1122, [%rd5+44];
	fma.rn.f32 	%f187, %f1121, %f1122, %f2029;
	mov.f32 	%f2029, %f187;
	bra.uni 	$L__BB0_315;
$L__BB0_314:
	ld.const.f32 	%f1119, [constant_filter+248];
	ld.shared.f32 	%f1120, [%r5+-628];
	fma.rn.f32 	%f188, %f1119, %f1120, %f2029;
	mov.f32 	%f2029, %f188;
$L__BB0_315:
	setp.gt.u32 	%p458, %r21, -33;
	setp.lt.u32 	%p459, %r1, 28;
	and.pred  	%p460, %p459, %p458;
	@%p460 bra 	$L__BB0_319;
	not.pred 	%p461, %p5;
	@%p461 bra 	$L__BB0_320;
	add.s32 	%r119, %r3, 4;
	setp.lt.s32 	%p462, %r3, -4;
	setp.ge.s32 	%p463, %r119, %r48;
	or.pred  	%p464, %p462, %p463;
	@%p464 bra 	$L__BB0_320;
	ld.const.f32 	%f1125, [constant_filter+252];
	ld.global.nc.f32 	%f1126, [%rd5+48];
	fma.rn.f32 	%f190, %f1125, %f1126, %f2029;
	mov.f32 	%f2029, %f190;
	bra.uni 	$L__BB0_320;
$L__BB0_319:
	ld.const.f32 	%f1123, [constant_filter+252];
	ld.shared.f32 	%f1124, [%r5+-624];
	fma.rn.f32 	%f191, %f1123, %f1124, %f2029;
	mov.f32 	%f2029, %f191;
$L__BB0_320:
	setp.gt.u32 	%p465, %r21, -33;
	setp.lt.u32 	%p466, %r1, 27;
	and.pred  	%p467, %p466, %p465;
	@%p467 bra 	$L__BB0_324;
	not.pred 	%p468, %p5;
	@%p468 bra 	$L__BB0_325;
	add.s32 	%r120, %r3, 5;
	setp.lt.s32 	%p469, %r3, -5;
	setp.ge.s32 	%p470, %r120, %r48;
	or.pred  	%p471, %p469, %p470;
	@%p471 bra 	$L__BB0_325;
	ld.const.f32 	%f1129, [constant_filter+256];
	ld.global.nc.f32 	%f1130, [%rd5+52];
	fma.rn.f32 	%f193, %f1129, %f1130, %f2029;
	mov.f32 	%f2029, %f193;
	bra.uni 	$L__BB0_325;
$L__BB0_324:
	ld.const.f32 	%f1127, [constant_filter+256];
	ld.shared.f32 	%f1128, [%r5+-620];
	fma.rn.f32 	%f194, %f1127, %f1128, %f2029;
	mov.f32 	%f2029, %f194;
$L__BB0_325:
	setp.gt.u32 	%p472, %r21, -33;
	setp.lt.u32 	%p473, %r1, 26;
	and.pred  	%p474, %p473, %p472;
	@%p474 bra 	$L__BB0_329;
	not.pred 	%p475, %p5;
	@%p475 bra 	$L__BB0_330;
	add.s32 	%r121, %r3, 6;
	setp.lt.s32 	%p476, %r3, -6;
	setp.ge.s32 	%p477, %r121, %r48;
	or.pred  	%p478, %p476, %p477;
	@%p478 bra 	$L__BB0_330;
	ld.const.f32 	%f1133, [constant_filter+260];
	ld.global.nc.f32 	%f1134, [%rd5+56];
	fma.rn.f32 	%f196, %f1133, %f1134, %f2029;
	mov.f32 	%f2029, %f196;
	bra.uni 	$L__BB0_330;
$L__BB0_329:
	ld.const.f32 	%f1131, [constant_filter+260];
	ld.shared.f32 	%f1132, [%r5+-616];
	fma.rn.f32 	%f197, %f1131, %f1132, %f2029;
	mov.f32 	%f2029, %f197;
$L__BB0_330:
	setp.gt.u32 	%p479, %r21, -33;
	setp.lt.u32 	%p480, %r1, 25;
	and.pred  	%p481, %p480, %p479;
	@%p481 bra 	$L__BB0_334;
	not.pred 	%p482, %p5;
	@%p482 bra 	$L__BB0_335;
	add.s32 	%r122, %r3, 7;
	setp.lt.s32 	%p483, %r3, -7;
	setp.ge.s32 	%p484, %r122, %r48;
	or.pred  	%p485, %p483, %p484;
	@%p485 bra 	$L__BB0_335;
	ld.const.f32 	%f1137, [constant_filter+264];
	ld.global.nc.f32 	%f1138, [%rd5+60];
	fma.rn.f32 	%f199, %f1137, %f1138, %f2029;
	mov.f32 	%f2029, %f199;
	bra.uni 	$L__BB0_335;
$L__BB0_334:
	ld.const.f32 	%f1135, [constant_filter+264];
	ld.shared.f32 	%f1136, [%r5+-612];
	fma.rn.f32 	%f200, %f1135, %f1136, %f2029;
	mov.f32 	%f2029, %f200;
$L__BB0_335:
	setp.gt.u32 	%p486, %r21, -33;
	setp.lt.u32 	%p487, %r1, 24;
	and.pred  	%p488, %p487, %p486;
	@%p488 bra 	$L__BB0_339;
	not.pred 	%p489, %p5;
	@%p489 bra 	$L__BB0_340;
	add.s32 	%r123, %r3, 8;
	setp.lt.s32 	%p490, %r3, -8;
	setp.ge.s32 	%p491, %r123, %r48;
	or.pred  	%p492, %p490, %p491;
	@%p492 bra 	$L__BB0_340;
	ld.const.f32 	%f1141, [constant_filter+268];
	ld.global.nc.f32 	%f1142, [%rd5+64];
	fma.rn.f32 	%f202, %f1141, %f1142, %f2029;
	mov.f32 	%f2029, %f202;
	bra.uni 	$L__BB0_340;
$L__BB0_339:
	ld.const.f32 	%f1139, [constant_filter+268];
	ld.shared.f32 	%f1140, [%r5+-608];
	fma.rn.f32 	%f203, %f1139, %f1140, %f2029;
	mov.f32 	%f2029, %f203;
$L__BB0_340:
	setp.lt.u32 	%p493, %r6, 32;
	add.s32 	%r23, %r2, -36;
	setp.gt.u32 	%p494, %r23, -33;
	add.s32 	%r125, %r4, -4;
	setp.gt.u32 	%p495, %r4, 3;
	setp.lt.s32 	%p496, %r125, %r49;
	and.pred  	%p6, %p495, %p496;
	add.s32 	%r24, %r22, %r48;
	mul.wide.s32 	%rd27, %r24, 4;
	add.s64 	%rd6, %rd1, %rd27;
	and.pred  	%p497, %p493, %p494;
	@%p497 bra 	$L__BB0_344;
	not.pred 	%p498, %p6;
	@%p498 bra 	$L__BB0_345;
	setp.lt.s32 	%p499, %r3, 8;
	setp.ge.s32 	%p500, %r7, %r48;
	or.pred  	%p501, %p499, %p500;
	@%p501 bra 	$L__BB0_345;
	ld.const.f32 	%f1145, [constant_filter+272];
	ld.global.nc.f32 	%f1146, [%rd6];
	fma.rn.f32 	%f205, %f1145, %f1146, %f2029;
	mov.f32 	%f2029, %f205;
	bra.uni 	$L__BB0_345;
$L__BB0_344:
	ld.const.f32 	%f1143, [constant_filter+272];
	ld.shared.f32 	%f1144, [%r5+-544];
	fma.rn.f32 	%f206, %f1143, %f1144, %f2029;
	mov.f32 	%f2029, %f206;
$L__BB0_345:
	setp.gt.u32 	%p502, %r23, -33;
	setp.lt.u32 	%p503, %r10, 32;
	and.pred  	%p504, %p503, %p502;
	@%p504 bra 	$L__BB0_349;
	not.pred 	%p505, %p6;
	@%p505 bra 	$L__BB0_350;
	add.s32 	%r126, %r3, -7;
	setp.lt.s32 	%p506, %r3, 7;
	setp.ge.s32 	%p507, %r126, %r48;
	or.pred  	%p508, %p506, %p507;
	@%p508 bra 	$L__BB0_350;
	ld.const.f32 	%f1149, [constant_filter+276];
	ld.global.nc.f32 	%f1150, [%rd6+4];
	fma.rn.f32 	%f208, %f1149, %f1150, %f2029;
	mov.f32 	%f2029, %f208;
	bra.uni 	$L__BB0_350;
$L__BB0_349:
	ld.const.f32 	%f1147, [constant_filter+276];
	ld.shared.f32 	%f1148, [%r5+-540];
	fma.rn.f32 	%f209, %f1147, %f1148, %f2029;
	mov.f32 	%f2029, %f209;
$L__BB0_350:
	setp.gt.u32 	%p509, %r23, -33;
	setp.lt.u32 	%p510, %r11, 32;
	and.pred  	%p511, %p510, %p509;
	@%p511 bra 	$L__BB0_354;
	not.pred 	%p512, %p6;
	@%p512 bra 	$L__BB0_355;
	add.s32 	%r127, %r3, -6;
	setp.lt.s32 	%p513, %r3, 6;
	setp.ge.s32 	%p514, %r127, %r48;
	or.pred  	%p515, %p513, %p514;
	@%p515 bra 	$L__BB0_355;
	ld.const.f32 	%f1153, [constant_filter+280];
	ld.global.nc.f32 	%f1154, [%rd6+8];
	fma.rn.f32 	%f211, %f1153, %f1154, %f2029;
	mov.f32 	%f2029, %f211;
	bra.uni 	$L__BB0_355;
$L__BB0_354:
	ld.const.f32 	%f1151, [constant_filter+280];
	ld.shared.f32 	%f1152, [%r5+-536];
	fma.rn.f32 	%f212, %f1151, %f1152, %f2029;
	mov.f32 	%f2029, %f212;
$L__BB0_355:
	setp.gt.u32 	%p516, %r23, -33;
	setp.lt.u32 	%p517, %r12, 32;
	and.pred  	%p518, %p517, %p516;
	@%p518 bra 	$L__BB0_359;
	not.pred 	%p519, %p6;
	@%p519 bra 	$L__BB0_360;
	add.s32 	%r128, %r3, -5;
	setp.lt.s32 	%p520, %r3, 5;
	setp.ge.s32 	%p521, %r128, %r48;
	or.pred  	%p522, %p520, %p521;
	@%p522 bra 	$L__BB0_360;
	ld.const.f32 	%f1157, [constant_filter+284];
	ld.global.nc.f32 	%f1158, [%rd6+12];
	fma.rn.f32 	%f214, %f1157, %f1158, %f2029;
	mov.f32 	%f2029, %f214;
	bra.uni 	$L__BB0_360;
$L__BB0_359:
	ld.const.f32 	%f1155, [constant_filter+284];
	ld.shared.f32 	%f1156, [%r5+-532];
	fma.rn.f32 	%f215, %f1155, %f1156, %f2029;
	mov.f32 	%f2029, %f215;
$L__BB0_360:
	setp.gt.u32 	%p523, %r23, -33;
	setp.lt.u32 	%p524, %r13, 32;
	and.pred  	%p525, %p524, %p523;
	@%p525 bra 	$L__BB0_364;
	not.pred 	%p526, %p6;
	@%p526 bra 	$L__BB0_365;
	add.s32 	%r129, %r3, -4;
	setp.lt.s32 	%p527, %r3, 4;
	setp.ge.s32 	%p528, %r129, %r48;
	or.pred  	%p529, %p527, %p528;
	@%p529 bra 	$L__BB0_365;
	ld.const.f32 	%f1161, [constant_filter+288];
	ld.global.nc.f32 	%f1162, [%rd6+16];
	fma.rn.f32 	%f217, %f1161, %f1162, %f2029;
	mov.f32 	%f2029, %f217;
	bra.uni 	$L__BB0_365;
$L__BB0_364:
	ld.const.f32 	%f1159, [constant_filter+288];
	ld.shared.f32 	%f1160, [%r5+-528];
	fma.rn.f32 	%f218, %f1159, %f1160, %f2029;
	mov.f32 	%f2029, %f218;
$L__BB0_365:
	setp.gt.u32 	%p530, %r23, -33;
	setp.lt.u32 	%p531, %r14, 32;
	and.pred  	%p532, %p531, %p530;
	@%p532 bra 	$L__BB0_369;
	not.pred 	%p533, %p6;
	@%p533 bra 	$L__BB0_370;
	add.s32 	%r130, %r3, -3;
	setp.lt.s32 	%p534, %r3, 3;
	setp.ge.s32 	%p535, %r130, %r48;
	or.pred  	%p536, %p534, %p535;
	@%p536 bra 	$L__BB0_370;
	ld.const.f32 	%f1165, [constant_filter+292];
	ld.global.nc.f32 	%f1166, [%rd6+20];
	fma.rn.f32 	%f220, %f1165, %f1166, %f2029;
	mov.f32 	%f2029, %f220;
	bra.uni 	$L__BB0_370;
$L__BB0_369:
	ld.const.f32 	%f1163, [constant_filter+292];
	ld.shared.f32 	%f1164, [%r5+-524];
	fma.rn.f32 	%f221, %f1163, %f1164, %f2029;
	mov.f32 	%f2029, %f221;
$L__BB0_370:
	setp.gt.u32 	%p537, %r23, -33;
	setp.lt.u32 	%p538, %r15, 32;
	and.pred  	%p539, %p538, %p537;
	@%p539 bra 	$L__BB0_374;
	not.pred 	%p540, %p6;
	@%p540 bra 	$L__BB0_375;
	add.s32 	%r131, %r3, -2;
	setp.lt.s32 	%p541, %r3, 2;
	setp.ge.s32 	%p542, %r131, %r48;
	or.pred  	%p543, %p541, %p542;
	@%p543 bra 	$L__BB0_375;
	ld.const.f32 	%f1169, [constant_filter+296];
	ld.global.nc.f32 	%f1170, [%rd6+24];
	fma.rn.f32 	%f223, %f1169, %f1170, %f2029;
	mov.f32 	%f2029, %f223;
	bra.uni 	$L__BB0_375;
$L__BB0_374:
	ld.const.f32 	%f1167, [constant_filter+296];
	ld.shared.f32 	%f1168, [%r5+-520];
	fma.rn.f32 	%f224, %f1167, %f1168, %f2029;
	mov.f32 	%f2029, %f224;
$L__BB0_375:
	setp.gt.u32 	%p544, %r23, -33;
	setp.lt.u32 	%p545, %r16, 32;
	and.pred  	%p546, %p545, %p544;
	@%p546 bra 	$L__BB0_379;
	not.pred 	%p547, %p6;
	@%p547 bra 	$L__BB0_380;
	setp.lt.s32 	%p548, %r3, 1;
	setp.gt.s32 	%p549, %r3, %r48;
	or.pred  	%p550, %p548, %p549;
	@%p550 bra 	$L__BB0_380;
	ld.const.f32 	%f1173, [constant_filter+300];
	ld.global.nc.f32 	%f1174, [%rd6+28];
	fma.rn.f32 	%f226, %f1173, %f1174, %f2029;
	mov.f32 	%f2029, %f226;
	bra.uni 	$L__BB0_380;
$L__BB0_379:
	ld.const.f32 	%f1171, [constant_filter+300];
	ld.shared.f32 	%f1172, [%r5+-516];
	fma.rn.f32 	%f227, %f1171, %f1172, %f2029;
	mov.f32 	%f2029, %f227;
$L__BB0_380:
	setp.gt.u32 	%p551, %r23, -33;
	setp.lt.u32 	%p552, %r1, 32;
	and.pred  	%p553, %p552, %p551;
	@%p553 bra 	$L__BB0_383;
	setp.lt.s32 	%p554, %r3, 0;
	not.pred 	%p555, %p6;
	or.pred  	%p556, %p555, %p554;
	@%p556 bra 	$L__BB0_384;
	ld.const.f32 	%f1177, [constant_filter+304];
	ld.global.nc.f32 	%f1178, [%rd6+32];
	fma.rn.f32 	%f229, %f1177, %f1178, %f2029;
	mov.f32 	%f2029, %f229;
	bra.uni 	$L__BB0_384;
$L__BB0_383:
	ld.const.f32 	%f1175, [constant_filter+304];
	ld.shared.f32 	%f1176, [%r5+-512];
	fma.rn.f32 	%f230, %f1175, %f1176, %f2029;
	mov.f32 	%f2029, %f230;
$L__BB0_384:
	setp.gt.u32 	%p557, %r23, -33;
	setp.lt.u32 	%p558, %r1, 31;
	and.pred  	%p559, %p558, %p557;
	@%p559 bra 	$L__BB0_388;
	not.pred 	%p560, %p6;
	@%p560 bra 	$L__BB0_389;
	add.s32 	%r132, %r3, 1;
	setp.lt.s32 	%p561, %r3, -1;
	setp.ge.s32 	%p562, %r132, %r48;
	or.pred  	%p563, %p561, %p562;
	@%p563 bra 	$L__BB0_389;
	ld.const.f32 	%f1181, [constant_filter+308];
	ld.global.nc.f32 	%f1182, [%rd6+36];
	fma.rn.f32 	%f232, %f1181, %f1182, %f2029;
	mov.f32 	%f2029, %f232;
	bra.uni 	$L__BB0_389;
$L__BB0_388:
	ld.const.f32 	%f1179, [constant_filter+308];
	ld.shared.f32 	%f1180, [%r5+-508];
	fma.rn.f32 	%f233, %f1179, %f1180, %f2029;
	mov.f32 	%f2029, %f233;
$L__BB0_389:
	setp.gt.u32 	%p564, %r23, -33;
	setp.lt.u32 	%p565, %r1, 30;
	and.pred  	%p566, %p565, %p564;
	@%p566 bra 	$L__BB0_393;
	not.pred 	%p567, %p6;
	@%p567 bra 	$L__BB0_394;
	add.s32 	%r133, %r3, 2;
	setp.lt.s32 	%p568, %r3, -2;
	setp.ge.s32 	%p569, %r133, %r48;
	or.pred  	%p570, %p568, %p569;
	@%p570 bra 	$L__BB0_394;
	ld.const.f32 	%f1185, [constant_filter+312];
	ld.global.nc.f32 	%f1186, [%rd6+40];
	fma.rn.f32 	%f235, %f1185, %f1186, %f2029;
	mov.f32 	%f2029, %f235;
	bra.uni 	$L__BB0_394;
$L__BB0_393:
	ld.const.f32 	%f1183, [constant_filter+312];
	ld.shared.f32 	%f1184, [%r5+-504];
	fma.rn.f32 	%f236, %f1183, %f1184, %f2029;
	mov.f32 	%f2029, %f236;
$L__BB0_394:
	setp.gt.u32 	%p571, %r23, -33;
	setp.lt.u32 	%p572, %r1, 29;
	and.pred  	%p573, %p572, %p571;
	@%p573 bra 	$L__BB0_398;
	not.pred 	%p574, %p6;
	@%p574 bra 	$L__BB0_399;
	add.s32 	%r134, %r3, 3;
	setp.lt.s32 	%p575, %r3, -3;
	setp.ge.s32 	%p576, %r134, %r48;
	or.pred  	%p577, %p575, %p576;
	@%p577 bra 	$L__BB0_399;
	ld.const.f32 	%f1189, [constant_filter+316];
	ld.global.nc.f32 	%f1190, [%rd6+44];
	fma.rn.f32 	%f238, %f1189, %f1190, %f2029;
	mov.f32 	%f2029, %f238;
	bra.uni 	$L__BB0_399;
$L__BB0_398:
	ld.const.f32 	%f1187, [constant_filter+316];
	ld.shared.f32 	%f1188, [%r5+-500];
	fma.rn.f32 	%f239, %f1187, %f1188, %f2029;
	mov.f32 	%f2029, %f239;
$L__BB0_399:
	setp.gt.u32 	%p578, %r23, -33;
	setp.lt.u32 	%p579, %r1, 28;
	and.pred  	%p580, %p579, %p578;
	@%p580 bra 	$L__BB0_403;
	not.pred 	%p581, %p6;
	@%p581 bra 	$L__BB0_404;
	add.s32 	%r135, %r3, 4;
	setp.lt.s32 	%p582, %r3, -4;
	setp.ge.s32 	%p583, %r135, %r48;
	or.pred  	%p584, %p582, %p583;
	@%p584 bra 	$L__BB0_404;
	ld.const.f32 	%f1193, [constant_filter+320];
	ld.global.nc.f32 	%f1194, [%rd6+48];
	fma.rn.f32 	%f241, %f1193, %f1194, %f2029;
	mov.f32 	%f2029, %f241;
	bra.uni 	$L__BB0_404;
$L__BB0_403:
	ld.const.f32 	%f1191, [constant_filter+320];
	ld.shared.f32 	%f1192, [%r5+-496];
	fma.rn.f32 	%f242, %f1191, %f1192, %f2029;
	mov.f32 	%f2029, %f242;
$L__BB0_404:
	setp.gt.u32 	%p585, %r23, -33;
	setp.lt.u32 	%p586, %r1, 27;
	and.pred  	%p587, %p586, %p585;
	@%p587 bra 	$L__BB0_408;
	not.pred 	%p588, %p6;
	@%p588 bra 	$L__BB0_409;
	add.s32 	%r136, %r3, 5;
	setp.lt.s32 	%p589, %r3, -5;
	setp.ge.s32 	%p590, %r136, %r48;
	or.pred  	%p591, %p589, %p590;
	@%p591 bra 	$L__BB0_409;
	ld.const.f32 	%f1197, [constant_filter+324];
	ld.global.nc.f32 	%f1198, [%rd6+52];
	fma.rn.f32 	%f244, %f1197, %f1198, %f2029;
	mov.f32 	%f2029, %f244;
	bra.uni 	$L__BB0_409;
$L__BB0_408:
	ld.const.f32 	%f1195, [constant_filter+324];
	ld.shared.f32 	%f1196, [%r5+-492];
	fma.rn.f32 	%f245, %f1195, %f1196, %f2029;
	mov.f32 	%f2029, %f245;
$L__BB0_409:
	setp.gt.u32 	%p592, %r23, -33;
	setp.lt.u32 	%p593, %r1, 26;
	and.pred  	%p594, %p593, %p592;
	@%p594 bra 	$L__BB0_413;
	not.pred 	%p595, %p6;
	@%p595 bra 	$L__BB0_414;
	add.s32 	%r137, %r3, 6;
	setp.lt.s32 	%p596, %r3, -6;
	setp.ge.s32 	%p597, %r137, %r48;
	or.pred  	%p598, %p596, %p597;
	@%p598 bra 	$L__BB0_414;
	ld.const.f32 	%f1201, [constant_filter+328];
	ld.global.nc.f32 	%f1202, [%rd6+56];
	fma.rn.f32 	%f247, %f1201, %f1202, %f2029;
	mov.f32 	%f2029, %f247;
	bra.uni 	$L__BB0_414;
$L__BB0_413:
	ld.const.f32 	%f1199, [constant_filter+328];
	ld.shared.f32 	%f1200, [%r5+-488];
	fma.rn.f32 	%f248, %f1199, %f1200, %f2029;
	mov.f32 	%f2029, %f248;
$L__BB0_414:
	setp.gt.u32 	%p599, %r23, -33;
	setp.lt.u32 	%p600, %r1, 25;
	and.pred  	%p601, %p600, %p599;
	@%p601 bra 	$L__BB0_418;
	not.pred 	%p602, %p6;
	@%p602 bra 	$L__BB0_419;
	add.s32 	%r138, %r3, 7;
	setp.lt.s32 	%p603, %r3, -7;
	setp.ge.s32 	%p604, %r138, %r48;
	or.pred  	%p605, %p603, %p604;
	@%p605 bra 	$L__BB0_419;
	ld.const.f32 	%f1205, [constant_filter+332];
	ld.global.nc.f32 	%f1206, [%rd6+60];
	fma.rn.f32 	%f250, %f1205, %f1206, %f2029;
	mov.f32 	%f2029, %f250;
	bra.uni 	$L__BB0_419;
$L__BB0_418:
	ld.const.f32 	%f1203, [constant_filter+332];
	ld.shared.f32 	%f1204, [%r5+-484];
	fma.rn.f32 	%f251, %f1203, %f1204, %f2029;
	mov.f32 	%f2029, %f251;
$L__BB0_419:
	setp.gt.u32 	%p606, %r23, -33;
	setp.lt.u32 	%p607, %r1, 24;
	and.pred  	%p608, %p607, %p606;
	@%p608 bra 	$L__BB0_423;
	not.pred 	%p609, %p6;
	@%p609 bra 	$L__BB0_424;
	add.s32 	%r139, %r3, 8;
	setp.lt.s32 	%p610, %r3, -8;
	setp.ge.s32 	%p611, %r139, %r48;
	or.pred  	%p612, %p610, %p611;
	@%p612 bra 	$L__BB0_424;
	ld.const.f32 	%f1209, [constant_filter+336];
	ld.global.nc.f32 	%f1210, [%rd6+64];
	fma.rn.f32 	%f253, %f1209, %f1210, %f2029;
	mov.f32 	%f2029, %f253;
	bra.uni 	$L__BB0_424;
$L__BB0_423:
	ld.const.f32 	%f1207, [constant_filter+336];
	ld.shared.f32 	%f1208, [%r5+-480];
	fma.rn.f32 	%f254, %f1207, %f1208, %f2029;
	mov.f32 	%f2029, %f254;
$L__BB0_424:
	setp.lt.u32 	%p613, %r6, 32;
	add.s32 	%r25, %r2, -35;
	setp.gt.u32 	%p614, %r25, -33;
	add.s32 	%r141, %r4, -3;
	setp.gt.u32 	%p615, %r4, 2;
	setp.lt.s32 	%p616, %r141, %r49;
	and.pred  	%p7, %p615, %p616;
	add.s32 	%r26, %r24, %r48;
	mul.wide.s32 	%rd28, %r26, 4;
	add.s64 	%rd7, %rd1, %rd28;
	and.pred  	%p617, %p613, %p614;
	@%p617 bra 	$L__BB0_428;
	not.pred 	%p618, %p7;
	@%p618 bra 	$L__BB0_429;
	setp.lt.s32 	%p619, %r3, 8;
	setp.ge.s32 	%p620, %r7, %r48;
	or.pred  	%p621, %p619, %p620;
	@%p621 bra 	$L__BB0_429;
	ld.const.f32 	%f1213, [constant_filter+340];
	ld.global.nc.f32 	%f1214, [%rd7];
	fma.rn.f32 	%f256, %f1213, %f1214, %f2029;
	mov.f32 	%f2029, %f256;
	bra.uni 	$L__BB0_429;
$L__BB0_428:
	ld.const.f32 	%f1211, [constant_filter+340];
	ld.shared.f32 	%f1212, [%r5+-416];
	fma.rn.f32 	%f257, %f1211, %f1212, %f2029;
	mov.f32 	%f2029, %f257;
$L__BB0_429:
	setp.gt.u32 	%p622, %r25, -33;
	setp.lt.u32 	%p623, %r10, 32;
	and.pred  	%p624, %p623, %p622;
	@%p624 bra 	$L__BB0_433;
	not.pred 	%p625, %p7;
	@%p625 bra 	$L__BB0_434;
	add.s32 	%r142, %r3, -7;
	setp.lt.s32 	%p626, %r3, 7;
	setp.ge.s32 	%p627, %r142, %r48;
	or.pred  	%p628, %p626, %p627;
	@%p628 bra 	$L__BB0_434;
	ld.const.f32 	%f1217, [constant_filter+344];
	ld.global.nc.f32 	%f1218, [%rd7+4];
	fma.rn.f32 	%f259, %f1217, %f1218, %f2029;
	mov.f32 	%f2029, %f259;
	bra.uni 	$L__BB0_434;
$L__BB0_433:
	ld.const.f32 	%f1215, [constant_filter+344];
	ld.shared.f32 	%f1216, [%r5+-412];
	fma.rn.f32 	%f260, %f1215, %f1216, %f2029;
	mov.f32 	%f2029, %f260;
$L__BB0_434:
	setp.gt.u32 	%p629, %r25, -33;
	setp.lt.u32 	%p630, %r11, 32;
	and.pred  	%p631, %p630, %p629;
	@%p631 bra 	$L__BB0_438;
	not.pred 	%p632, %p7;
	@%p632 bra 	$L__BB0_439;
	add.s32 	%r143, %r3, -6;
	setp.lt.s32 	%p633, %r3, 6;
	setp.ge.s32 	%p634, %r143, %r48;
	or.pred  	%p635, %p633, %p634;
	@%p635 bra 	$L__BB0_439;
	ld.const.f32 	%f1221, [constant_filter+348];
	ld.global.nc.f32 	%f1222, [%rd7+8];
	fma.rn.f32 	%f262, %f1221, %f1222, %f2029;
	mov.f32 	%f2029, %f262;
	bra.uni 	$L__BB0_439;
$L__BB0_438:
	ld.const.f32 	%f1219, [constant_filter+348];
	ld.shared.f32 	%f1220, [%r5+-408];
	fma.rn.f32 	%f263, %f1219, %f1220, %f2029;
	mov.f32 	%f2029, %f263;
$L__BB0_439:
	setp.gt.u32 	%p636, %r25, -33;
	setp.lt.u32 	%p637, %r12, 32;
	and.pred  	%p638, %p637, %p636;
	@%p638 bra 	$L__BB0_443;
	not.pred 	%p639, %p7;
	@%p639 bra 	$L__BB0_444;
	add.s32 	%r144, %r3, -5;
	setp.lt.s32 	%p640, %r3, 5;
	setp.ge.s32 	%p641, %r144, %r48;
	or.pred  	%p642, %p640, %p641;
	@%p642 bra 	$L__BB0_444;
	ld.const.f32 	%f1225, [constant_filter+352];
	ld.global.nc.f32 	%f1226, [%rd7+12];
	fma.rn.f32 	%f265, %f1225, %f1226, %f2029;
	mov.f32 	%f2029, %f265;
	bra.uni 	$L__BB0_444;
$L__BB0_443:
	ld.const.f32 	%f1223, [constant_filter+352];
	ld.shared.f32 	%f1224, [%r5+-404];
	fma.rn.f32 	%f266, %f1223, %f1224, %f2029;
	mov.f32 	%f2029, %f266;
$L__BB0_444:
	setp.gt.u32 	%p643, %r25, -33;
	setp.lt.u32 	%p644, %r13, 32;
	and.pred  	%p645, %p644, %p643;
	@%p645 bra 	$L__BB0_448;
	not.pred 	%p646, %p7;
	@%p646 bra 	$L__BB0_449;
	add.s32 	%r145, %r3, -4;
	setp.lt.s32 	%p647, %r3, 4;
	setp.ge.s32 	%p648, %r145, %r48;
	or.pred  	%p649, %p647, %p648;
	@%p649 bra 	$L__BB0_449;
	ld.const.f32 	%f1229, [constant_filter+356];
	ld.global.nc.f32 	%f1230, [%rd7+16];
	fma.rn.f32 	%f268, %f1229, %f1230, %f2029;
	mov.f32 	%f2029, %f268;
	bra.uni 	$L__BB0_449;
$L__BB0_448:
	ld.const.f32 	%f1227, [constant_filter+356];
	ld.shared.f32 	%f1228, [%r5+-400];
	fma.rn.f32 	%f269, %f1227, %f1228, %f2029;
	mov.f32 	%f2029, %f269;
$L__BB0_449:
	setp.gt.u32 	%p650, %r25, -33;
	setp.lt.u32 	%p651, %r14, 32;
	and.pred  	%p652, %p651, %p650;
	@%p652 bra 	$L__BB0_453;
	not.pred 	%p653, %p7;
	@%p653 bra 	$L__BB0_454;
	add.s32 	%r146, %r3, -3;
	setp.lt.s32 	%p654, %r3, 3;
	setp.ge.s32 	%p655, %r146, %r48;
	or.pred  	%p656, %p654, %p655;
	@%p656 bra 	$L__BB0_454;
	ld.const.f32 	%f1233, [constant_filter+360];
	ld.global.nc.f32 	%f1234, [%rd7+20];
	fma.rn.f32 	%f271, %f1233, %f1234, %f2029;
	mov.f32 	%f2029, %f271;
	bra.uni 	$L__BB0_454;
$L__BB0_453:
	ld.const.f32 	%f1231, [constant_filter+360];
	ld.shared.f32 	%f1232, [%r5+-396];
	fma.rn.f32 	%f272, %f1231, %f1232, %f2029;
	mov.f32 	%f2029, %f272;
$L__BB0_454:
	setp.gt.u32 	%p657, %r25, -33;
	setp.lt.u32 	%p658, %r15, 32;
	and.pred  	%p659, %p658, %p657;
	@%p659 bra 	$L__BB0_458;
	not.pred 	%p660, %p7;
	@%p660 bra 	$L__BB0_459;
	add.s32 	%r147, %r3, -2;
	setp.lt.s32 	%p661, %r3, 2;
	setp.ge.s32 	%p662, %r147, %r48;
	or.pred  	%p663, %p661, %p662;
	@%p663 bra 	$L__BB0_459;
	ld.const.f32 	%f1237, [constant_filter+364];
	ld.global.nc.f32 	%f1238, [%rd7+24];
	fma.rn.f32 	%f274, %f1237, %f1238, %f2029;
	mov.f32 	%f2029, %f274;
	bra.uni 	$L__BB0_459;
$L__BB0_458:
	ld.const.f32 	%f1235, [constant_filter+364];
	ld.shared.f32 	%f1236, [%r5+-392];
	fma.rn.f32 	%f275, %f1235, %f1236, %f2029;
	mov.f32 	%f2029, %f275;
$L__BB0_459:
	setp.gt.u32 	%p664, %r25, -33;
	setp.lt.u32 	%p665, %r16, 32;
	and.pred  	%p666, %p665, %p664;
	@%p666 bra 	$L__BB0_463;
	not.pred 	%p667, %p7;
	@%p667 bra 	$L__BB0_464;
	setp.lt.s32 	%p668, %r3, 1;
	setp.gt.s32 	%p669, %r3, %r48;
	or.pred  	%p670, %p668, %p669;
	@%p670 bra 	$L__BB0_464;
	ld.const.f32 	%f1241, [constant_filter+368];
	ld.global.nc.f32 	%f1242, [%rd7+28];
	fma.rn.f32 	%f277, %f1241, %f1242, %f2029;
	mov.f32 	%f2029, %f277;
	bra.uni 	$L__BB0_464;
$L__BB0_463:
	ld.const.f32 	%f1239, [constant_filter+368];
	ld.shared.f32 	%f1240, [%r5+-388];
	fma.rn.f32 	%f278, %f1239, %f1240, %f2029;
	mov.f32 	%f2029, %f278;
$L__BB0_464:
	setp.gt.u32 	%p671, %r25, -33;
	setp.lt.u32 	%p672, %r1, 32;
	and.pred  	%p673, %p672, %p671;
	@%p673 bra 	$L__BB0_467;
	setp.lt.s32 	%p674, %r3, 0;
	not.pred 	%p675, %p7;
	or.pred  	%p676, %p675, %p674;
	@%p676 bra 	$L__BB0_468;
	ld.const.f32 	%f1245, [constant_filter+372];
	ld.global.nc.f32 	%f1246, [%rd7+32];
	fma.rn.f32 	%f280, %f1245, %f1246, %f2029;
	mov.f32 	%f2029, %f280;
	bra.uni 	$L__BB0_468;
$L__BB0_467:
	ld.const.f32 	%f1243, [constant_filter+372];
	ld.shared.f32 	%f1244, [%r5+-384];
	fma.rn.f32 	%f281, %f1243, %f1244, %f2029;
	mov.f32 	%f2029, %f281;
$L__BB0_468:
	setp.gt.u32 	%p677, %r25, -33;
	setp.lt.u32 	%p678, %r1, 31;
	and.pred  	%p679, %p678, %p677;
	@%p679 bra 	$L__BB0_472;
	not.pred 	%p680, %p7;
	@%p680 bra 	$L__BB0_473;
	add.s32 	%r148, %r3, 1;
	setp.lt.s32 	%p681, %r3, -1;
	setp.ge.s32 	%p682, %r148, %r48;
	or.pred  	%p683, %p681, %p682;
	@%p683 bra 	$L__BB0_473;
	ld.const.f32 	%f1249, [constant_filter+376];
	ld.global.nc.f32 	%f1250, [%rd7+36];
	fma.rn.f32 	%f283, %f1249, %f1250, %f2029;
	mov.f32 	%f2029, %f283;
	bra.uni 	$L__BB0_473;
$L__BB0_472:
	ld.const.f32 	%f1247, [constant_filter+376];
	ld.shared.f32 	%f1248, [%r5+-380];
	fma.rn.f32 	%f284, %f1247, %f1248, %f2029;
	mov.f32 	%f2029, %f284;
$L__BB0_473:
	setp.gt.u32 	%p684, %r25, -33;
	setp.lt.u32 	%p685, %r1, 30;
	and.pred  	%p686, %p685, %p684;
	@%p686 bra 	$L__BB0_477;
	not.pred 	%p687, %p7;
	@%p687 bra 	$L__BB0_478;
	add.s32 	%r149, %r3, 2;
	setp.lt.s32 	%p688, %r3, -2;
	setp.ge.s32 	%p689, %r149, %r48;
	or.pred  	%p690, %p688, %p689;
	@%p690 bra 	$L__BB0_478;
	ld.const.f32 	%f1253, [constant_filter+380];
	ld.global.nc.f32 	%f1254, [%rd7+40];
	fma.rn.f32 	%f286, %f1253, %f1254, %f2029;
	mov.f32 	%f2029, %f286;
	bra.uni 	$L__BB0_478;
$L__BB0_477:
	ld.const.f32 	%f1251, [constant_filter+380];
	ld.shared.f32 	%f1252, [%r5+-376];
	fma.rn.f32 	%f287, %f1251, %f1252, %f2029;
	mov.f32 	%f2029, %f287;
$L__BB0_478:
	setp.gt.u32 	%p691, %r25, -33;
	setp.lt.u32 	%p692, %r1, 29;
	and.pred  	%p693, %p692, %p691;
	@%p693 bra 	$L__BB0_482;
	not.pred 	%p694, %p7;
	@%p694 bra 	$L__BB0_483;
	add.s32 	%r150, %r3, 3;
	setp.lt.s32 	%p695, %r3, -3;
	setp.ge.s32 	%p696, %r150, %r48;
	or.pred  	%p697, %p695, %p696;
	@%p697 bra 	$L__BB0_483;
	ld.const.f32 	%f1257, [constant_filter+384];
	ld.global.nc.f32 	%f1258, [%rd7+44];
	fma.rn.f32 	%f289, %f1257, %f1258, %f2029;
	mov.f32 	%f2029, %f289;
	bra.uni 	$L__BB0_483;
$L__BB0_482:
	ld.const.f32 	%f1255, [constant_filter+384];
	ld.shared.f32 	%f1256, [%r5+-372];
	fma.rn.f32 	%f290, %f1255, %f1256, %f2029;
	mov.f32 	%f2029, %f290;
$L__BB0_483:
	setp.gt.u32 	%p698, %r25, -33;
	setp.lt.u32 	%p699, %r1, 28;
	and.pred  	%p700, %p699, %p698;
	@%p700 bra 	$L__BB0_487;
	not.pred 	%p701, %p7;
	@%p701 bra 	$L__BB0_488;
	add.s32 	%r151, %r3, 4;
	setp.lt.s32 	%p702, %r3, -4;
	setp.ge.s32 	%p703, %r151, %r48;
	or.pred  	%p704, %p702, %p703;
	@%p704 bra 	$L__BB0_488;
	ld.const.f32 	%f1261, [constant_filter+388];
	ld.global.nc.f32 	%f1262, [%rd7+48];
	fma.rn.f32 	%f292, %f1261, %f1262, %f2029;
	mov.f32 	%f2029, %f292;
	bra.uni 	$L__BB0_488;
$L__BB0_487:
	ld.const.f32 	%f1259, [constant_filter+388];
	ld.shared.f32 	%f1260, [%r5+-368];
	fma.rn.f32 	%f293, %f1259, %f1260, %f2029;
	mov.f32 	%f2029, %f293;
$L__BB0_488:
	setp.gt.u32 	%p705, %r25, -33;
	setp.lt.u32 	%p706, %r1, 27;
	and.pred  	%p707, %p706, %p705;
	@%p707 bra 	$L__BB0_492;
	not.pred 	%p708, %p7;
	@%p708 bra 	$L__BB0_493;
	add.s32 	%r152, %r3, 5;
	setp.lt.s32 	%p709, %r3, -5;
	setp.ge.s32 	%p710, %r152, %r48;
	or.pred  	%p711, %p709, %p710;
	@%p711 bra 	$L__BB0_493;
	ld.const.f32 	%f1265, [constant_filter+392];
	ld.global.nc.f32 	%f1266, [%rd7+52];
	fma.rn.f32 	%f295, %f1265, %f1266, %f2029;
	mov.f32 	%f2029, %f295;
	bra.uni 	$L__BB0_493;
$L__BB0_492:
	ld.const.f32 	%f1263, [constant_filter+392];
	ld.shared.f32 	%f1264, [%r5+-364];
	fma.rn.f32 	%f296, %f1263, %f1264, %f2029;
	mov.f32 	%f2029, %f296;
$L__BB0_493:
	setp.gt.u32 	%p712, %r25, -33;
	setp.lt.u32 	%p713, %r1, 26;
	and.pred  	%p714, %p713, %p712;
	@%p714 bra 	$L__BB0_497;
	not.pred 	%p715, %p7;
	@%p715 bra 	$L__BB0_498;
	add.s32 	%r153, %r3, 6;
	setp.lt.s32 	%p716, %r3, -6;
	setp.ge.s32 	%p717, %r153, %r48;
	or.pred  	%p718, %p716, %p717;
	@%p718 bra 	$L__BB0_498;
	ld.const.f32 	%f1269, [constant_filter+396];
	ld.global.nc.f32 	%f1270, [%rd7+56];
	fma.rn.f32 	%f298, %f1269, %f1270, %f2029;
	mov.f32 	%f2029, %f298;
	bra.uni 	$L__BB0_498;
$L__BB0_497:
	ld.const.f32 	%f1267, [constant_filter+396];
	ld.shared.f32 	%f1268, [%r5+-360];
	fma.rn.f32 	%f299, %f1267, %f1268, %f2029;
	mov.f32 	%f2029, %f299;
$L__BB0_498:
	setp.gt.u32 	%p719, %r25, -33;
	setp.lt.u32 	%p720, %r1, 25;
	and.pred  	%p721, %p720, %p719;
	@%p721 bra 	$L__BB0_502;
	not.pred 	%p722, %p7;
	@%p722 bra 	$L__BB0_503;
	add.s32 	%r154, %r3, 7;
	setp.lt.s32 	%p723, %r3, -7;
	setp.ge.s32 	%p724, %r154, %r48;
	or.pred  	%p725, %p723, %p724;
	@%p725 bra 	$L__BB0_503;
	ld.const.f32 	%f1273, [constant_filter+400];
	ld.global.nc.f32 	%f1274, [%rd7+60];
	fma.rn.f32 	%f301, %f1273, %f1274, %f2029;
	mov.f32 	%f2029, %f301;
	bra.uni 	$L__BB0_503;
$L__BB0_502:
	ld.const.f32 	%f1271, [constant_filter+400];
	ld.shared.f32 	%f1272, [%r5+-356];
	fma.rn.f32 	%f302, %f1271, %f1272, %f2029;
	mov.f32 	%f2029, %f302;
$L__BB0_503:
	setp.gt.u32 	%p726, %r25, -33;
	setp.lt.u32 	%p727, %r1, 24;
	and.pred  	%p728, %p727, %p726;
	@%p728 bra 	$L__BB0_507;
	not.pred 	%p729, %p7;
	@%p729 bra 	$L__BB0_508;
	add.s32 	%r155, %r3, 8;
	setp.lt.s32 	%p730, %r3, -8;
	setp.ge.s32 	%p731, %r155, %r48;
	or.pred  	%p732, %p730, %p731;
	@%p732 bra 	$L__BB0_508;
	ld.const.f32 	%f1277, [constant_filter+404];
	ld.global.nc.f32 	%f1278, [%rd7+64];
	fma.rn.f32 	%f304, %f1277, %f1278, %f2029;
	mov.f32 	%f2029, %f304;
	bra.uni 	$L__BB0_508;
$L__BB0_507:
	ld.const.f32 	%f1275, [constant_filter+404];
	ld.shared.f32 	%f1276, [%r5+-352];
	fma.rn.f32 	%f305, %f1275, %f1276, %f2029;
	mov.f32 	%f2029, %f305;
$L__BB0_508:
	setp.lt.u32 	%p733, %r6, 32;
	add.s32 	%r27, %r2, -34;
	setp.gt.u32 	%p734, %r27, -33;
	add.s32 	%r157, %r4, -2;
	setp.gt.u32 	%p735, %r4, 1;
	setp.lt.s32 	%p736, %r157, %r49;
	and.pred  	%p8, %p735, %p736;
	add.s32 	%r28, %r26, %r48;
	mul.wide.s32 	%rd29, %r28, 4;
	add.s64 	%rd8, %rd1, %rd29;
	and.pred  	%p737, %p733, %p734;
	@%p737 bra 	$L__BB0_512;
	not.pred 	%p738, %p8;
	@%p738 bra 	$L__BB0_513;
	setp.lt.s32 	%p739, %r3, 8;
	setp.ge.s32 	%p740, %r7, %r48;
	or.pred  	%p741, %p739, %p740;
	@%p741 bra 	$L__BB0_513;
	ld.const.f32 	%f1281, [constant_filter+408];
	ld.global.nc.f32 	%f1282, [%rd8];
	fma.rn.f32 	%f307, %f1281, %f1282, %f2029;
	mov.f32 	%f2029, %f307;
	bra.uni 	$L__BB0_513;
$L__BB0_512:
	ld.const.f32 	%f1279, [constant_filter+408];
	ld.shared.f32 	%f1280, [%r5+-288];
	fma.rn.f32 	%f308, %f1279, %f1280, %f2029;
	mov.f32 	%f2029, %f308;
$L__BB0_513:
	setp.gt.u32 	%p742, %r27, -33;
	setp.lt.u32 	%p743, %r10, 32;
	and.pred  	%p744, %p743, %p742;
	@%p744 bra 	$L__BB0_517;
	not.pred 	%p745, %p8;
	@%p745 bra 	$L__BB0_518;
	add.s32 	%r158, %r3, -7;
	setp.lt.s32 	%p746, %r3, 7;
	setp.ge.s32 	%p747, %r158, %r48;
	or.pred  	%p748, %p746, %p747;
	@%p748 bra 	$L__BB0_518;
	ld.const.f32 	%f1285, [constant_filter+412];
	ld.global.nc.f32 	%f1286, [%rd8+4];
	fma.rn.f32 	%f310, %f1285, %f1286, %f2029;
	mov.f32 	%f2029, %f310;
	bra.uni 	$L__BB0_518;
$L__BB0_517:
	ld.const.f32 	%f1283, [constant_filter+412];
	ld.shared.f32 	%f1284, [%r5+-284];
	fma.rn.f32 	%f311, %f1283, %f1284, %f2029;
	mov.f32 	%f2029, %f311;
$L__BB0_518:
	setp.gt.u32 	%p749, %r27, -33;
	setp.lt.u32 	%p750, %r11, 32;
	and.pred  	%p751, %p750, %p749;
	@%p751 bra 	$L__BB0_522;
	not.pred 	%p752, %p8;
	@%p752 bra 	$L__BB0_523;
	add.s32 	%r159, %r3, -6;
	setp.lt.s32 	%p753, %r3, 6;
	setp.ge.s32 	%p754, %r159, %r48;
	or.pred  	%p755, %p753, %p754;
	@%p755 bra 	$L__BB0_523;
	ld.const.f32 	%f1289, [constant_filter+416];
	ld.global.nc.f32 	%f1290, [%rd8+8];
	fma.rn.f32 	%f313, %f1289, %f1290, %f2029;
	mov.f32 	%f2029, %f313;
	bra.uni 	$L__BB0_523;
$L__BB0_522:
	ld.const.f32 	%f1287, [constant_filter+416];
	ld.shared.f32 	%f1288, [%r5+-280];
	fma.rn.f32 	%f314, %f1287, %f1288, %f2029;
	mov.f32 	%f2029, %f314;
$L__BB0_523:
	setp.gt.u32 	%p756, %r27, -33;
	setp.lt.u32 	%p757, %r12, 32;
	and.pred  	%p758, %p757, %p756;
	@%p758 bra 	$L__BB0_527;
	not.pred 	%p759, %p8;
	@%p759 bra 	$L__BB0_528;
	add.s32 	%r160, %r3, -5;
	setp.lt.s32 	%p760, %r3, 5;
	setp.ge.s32 	%p761, %r160, %r48;
	or.pred  	%p762, %p760, %p761;
	@%p762 bra 	$L__BB0_528;
	ld.const.f32 	%f1293, [constant_filter+420];
	ld.global.nc.f32 	%f1294, [%rd8+12];
	fma.rn.f32 	%f316, %f1293, %f1294, %f2029;
	mov.f32 	%f2029, %f316;
	bra.uni 	$L__BB0_528;
$L__BB0_527:
	ld.const.f32 	%f1291, [constant_filter+420];
	ld.shared.f32 	%f1292, [%r5+-276];
	fma.rn.f32 	%f317, %f1291, %f1292, %f2029;
	mov.f32 	%f2029, %f317;
$L__BB0_528:
	setp.gt.u32 	%p763, %r27, -33;
	setp.lt.u32 	%p764, %r13, 32;
	and.pred  	%p765, %p764, %p763;
	@%p765 bra 	$L__BB0_532;
	not.pred 	%p766, %p8;
	@%p766 bra 	$L__BB0_533;
	add.s32 	%r161, %r3, -4;
	setp.lt.s32 	%p767, %r3, 4;
	setp.ge.s32 	%p768, %r161, %r48;
	or.pred  	%p769, %p767, %p768;
	@%p769 bra 	$L__BB0_533;
	ld.const.f32 	%f1297, [constant_filter+424];
	ld.global.nc.f32 	%f1298, [%rd8+16];
	fma.rn.f32 	%f319, %f1297, %f1298, %f2029;
	mov.f32 	%f2029, %f319;
	bra.uni 	$L__BB0_533;
$L__BB0_532:
	ld.const.f32 	%f1295, [constant_filter+424];
	ld.shared.f32 	%f1296, [%r5+-272];
	fma.rn.f32 	%f320, %f1295, %f1296, %f2029;
	mov.f32 	%f2029, %f320;
$L__BB0_533:
	setp.gt.u32 	%p770, %r27, -33;
	setp.lt.u32 	%p771, %r14, 32;
	and.pred  	%p772, %p771, %p770;
	@%p772 bra 	$L__BB0_537;
	not.pred 	%p773, %p8;
	@%p773 bra 	$L__BB0_538;
	add.s32 	%r162, %r3, -3;
	setp.lt.s32 	%p774, %r3, 3;
	setp.ge.s32 	%p775, %r162, %r48;
	or.pred  	%p776, %p774, %p775;
	@%p776 bra 	$L__BB0_538;
	ld.const.f32 	%f1301, [constant_filter+428];
	ld.global.nc.f32 	%f1302, [%rd8+20];
	fma.rn.f32 	%f322, %f1301, %f1302, %f2029;
	mov.f32 	%f2029, %f322;
	bra.uni 	$L__BB0_538;
$L__BB0_537:
	ld.const.f32 	%f1299, [constant_filter+428];
	ld.shared.f32 	%f1300, [%r5+-268];
	fma.rn.f32 	%f323, %f1299, %f1300, %f2029;
	mov.f32 	%f2029, %f323;
$L__BB0_538:
	setp.gt.u32 	%p777, %r27, -33;
	setp.lt.u32 	%p778, %r15, 32;
	and.pred  	%p779, %p778, %p777;
	@%p779 bra 	$L__BB0_542;
	not.pred 	%p780, %p8;
	@%p780 bra 	$L__BB0_543;
	add.s32 	%r163, %r3, -2;
	setp.lt.s32 	%p781, %r3, 2;
	setp.ge.s32 	%p782, %r163, %r48;
	or.pred  	%p783, %p781, %p782;
	@%p783 bra 	$L__BB0_543;
	ld.const.f32 	%f1305, [constant_filter+432];
	ld.global.nc.f32 	%f1306, [%rd8+24];
	fma.rn.f32 	%f325, %f1305, %f1306, %f2029;
	mov.f32 	%f2029, %f325;
	bra.uni 	$L__BB0_543;
$L__BB0_542:
	ld.const.f32 	%f1303, [constant_filter+432];
	ld.shared.f32 	%f1304, [%r5+-264];
	fma.rn.f32 	%f326, %f1303, %f1304, %f2029;
	mov.f32 	%f2029, %f326;
$L__BB0_543:
	setp.gt.u32 	%p784, %r27, -33;
	setp.lt.u32 	%p785, %r16, 32;
	and.pred  	%p786, %p785, %p784;
	@%p786 bra 	$L__BB0_547;
	not.pred 	%p787, %p8;
	@%p787 bra 	$L__BB0_548;
	setp.lt.s32 	%p788, %r3, 1;
	setp.gt.s32 	%p789, %r3, %r48;
	or.pred  	%p790, %p788, %p789;
	@%p790 bra 	$L__BB0_548;
	ld.const.f32 	%f1309, [constant_filter+436];
	ld.global.nc.f32 	%f1310, [%rd8+28];
	fma.rn.f32 	%f328, %f1309, %f1310, %f2029;
	mov.f32 	%f2029, %f328;
	bra.uni 	$L__BB0_548;
$L__BB0_547:
	ld.const.f32 	%f1307, [constant_filter+436];
	ld.shared.f32 	%f1308, [%r5+-260];
	fma.rn.f32 	%f329, %f1307, %f1308, %f2029;
	mov.f32 	%f2029, %f329;
$L__BB0_548:
	setp.gt.u32 	%p791, %r27, -33;
	setp.lt.u32 	%p792, %r1, 32;
	and.pred  	%p793, %p792, %p791;
	@%p793 bra 	$L__BB0_551;
	setp.lt.s32 	%p794, %r3, 0;
	not.pred 	%p795, %p8;
	or.pred  	%p796, %p795, %p794;
	@%p796 bra 	$L__BB0_552;
	ld.const.f32 	%f1313, [constant_filter+440];
	ld.global.nc.f32 	%f1314, [%rd8+32];
	fma.rn.f32 	%f331, %f1313, %f1314, %f2029;
	mov.f32 	%f2029, %f331;
	bra.uni 	$L__BB0_552;
$L__BB0_551:
	ld.const.f32 	%f1311, [constant_filter+440];
	ld.shared.f32 	%f1312, [%r5+-256];
	fma.rn.f32 	%f332, %f1311, %f1312, %f2029;
	mov.f32 	%f2029, %f332;
$L__BB0_552:
	setp.gt.u32 	%p797, %r27, -33;
	setp.lt.u32 	%p798, %r1, 31;
	and.pred  	%p799, %p798, %p797;
	@%p799 bra 	$L__BB0_556;
	not.pred 	%p800, %p8;
	@%p800 bra 	$L__BB0_557;
	add.s32 	%r164, %r3, 1;
	setp.lt.s32 	%p801, %r3, -1;
	setp.ge.s32 	%p802, %r164, %r48;
	or.pred  	%p803, %p801, %p802;
	@%p803 bra 	$L__BB0_557;
	ld.const.f32 	%f1317, [constant_filter+444];
	ld.global.nc.f32 	%f1318, [%rd8+36];
	fma.rn.f32 	%f334, %f1317, %f1318, %f2029;
	mov.f32 	%f2029, %f334;
	bra.uni 	$L__BB0_557;
$L__BB0_556:
	ld.const.f32 	%f1315, [constant_filter+444];
	ld.shared.f32 	%f1316, [%r5+-252];
	fma.rn.f32 	%f335, %f1315, %f1316, %f2029;
	mov.f32 	%f2029, %f335;
$L__BB0_557:
	setp.gt.u32 	%p804, %r27, -33;
	setp.lt.u32 	%p805, %r1, 30;
	and.pred  	%p806, %p805, %p804;
	@%p806 bra 	$L__BB0_561;
	not.pred 	%p807, %p8;
	@%p807 bra 	$L__BB0_562;
	add.s32 	%r165, %r3, 2;
	setp.lt.s32 	%p808, %r3, -2;
	setp.ge.s32 	%p809, %r165, %r48;
	or.pred  	%p810, %p808, %p809;
	@%p810 bra 	$L__BB0_562;
	ld.const.f32 	%f1321, [constant_filter+448];
	ld.global.nc.f32 	%f1322, [%rd8+40];
	fma.rn.f32 	%f337, %f1321, %f1322, %f2029;
	mov.f32 	%f2029, %f337;
	bra.uni 	$L__BB0_562;
$L__BB0_561:
	ld.const.f32 	%f1319, [constant_filter+448];
	ld.shared.f32 	%f1320, [%r5+-248];
	fma.rn.f32 	%f338, %f1319, %f1320, %f2029;
	mov.f32 	%f2029, %f338;
$L__BB0_562:
	setp.gt.u32 	%p811, %r27, -33;
	setp.lt.u32 	%p812, %r1, 29;
	and.pred  	%p813, %p812, %p811;
	@%p813 bra 	$L__BB0_566;
	not.pred 	%p814, %p8;
	@%p814 bra 	$L__BB0_567;
	add.s32 	%r166, %r3, 3;
	setp.lt.s32 	%p815, %r3, -3;
	setp.ge.s32 	%p816, %r166, %r48;
	or.pred  	%p817, %p815, %p816;
	@%p817 bra 	$L__BB0_567;
	ld.const.f32 	%f1325, [constant_filter+452];
	ld.global.nc.f32 	%f1326, [%rd8+44];
	fma.rn.f32 	%f340, %f1325, %f1326, %f2029;
	mov.f32 	%f2029, %f340;
	bra.uni 	$L__BB0_567;
$L__BB0_566:
	ld.const.f32 	%f1323, [constant_filter+452];
	ld.shared.f32 	%f1324, [%r5+-244];
	fma.rn.f32 	%f341, %f1323, %f1324, %f2029;
	mov.f32 	%f2029, %f341;
$L__BB0_567:
	setp.gt.u32 	%p818, %r27, -33;
	setp.lt.u32 	%p819, %r1, 28;
	and.pred  	%p820, %p819, %p818;
	@%p820 bra 	$L__BB0_571;
	not.pred 	%p821, %p8;
	@%p821 bra 	$L__BB0_572;
	add.s32 	%r167, %r3, 4;
	setp.lt.s32 	%p822, %r3, -4;
	setp.ge.s32 	%p823, %r167, %r48;
	or.pred  	%p824, %p822, %p823;
	@%p824 bra 	$L__BB0_572;
	ld.const.f32 	%f1329, [constant_filter+456];
	ld.global.nc.f32 	%f1330, [%rd8+48];
	fma.rn.f32 	%f343, %f1329, %f1330, %f2029;
	mov.f32 	%f2029, %f343;
	bra.uni 	$L__BB0_572;
$L__BB0_571:
	ld.const.f32 	%f1327, [constant_filter+456];
	ld.shared.f32 	%f1328, [%r5+-240];
	fma.rn.f32 	%f344, %f1327, %f1328, %f2029;
	mov.f32 	%f2029, %f344;
$L__BB0_572:
	setp.gt.u32 	%p825, %r27, -33;
	setp.lt.u32 	%p826, %r1, 27;
	and.pred  	%p827, %p826, %p825;
	@%p827 bra 	$L__BB0_576;
	not.pred 	%p828, %p8;
	@%p828 bra 	$L__BB0_577;
	add.s32 	%r168, %r3, 5;
	setp.lt.s32 	%p829, %r3, -5;
	setp.ge.s32 	%p830, %r168, %r48;
	or.pred  	%p831, %p829, %p830;
	@%p831 bra 	$L__BB0_577;
	ld.const.f32 	%f1333, [constant_filter+460];
	ld.global.nc.f32 	%f1334, [%rd8+52];
	fma.rn.f32 	%f346, %f1333, %f1334, %f2029;
	mov.f32 	%f2029, %f346;
	bra.uni 	$L__BB0_577;
$L__BB0_576:
	ld.const.f32 	%f1331, [constant_filter+460];
	ld.shared.f32 	%f1332, [%r5+-236];
	fma.rn.f32 	%f347, %f1331, %f1332, %f2029;
	mov.f32 	%f2029, %f347;
$L__BB0_577:
	setp.gt.u32 	%p832, %r27, -33;
	setp.lt.u32 	%p833, %r1, 26;
	and.pred  	%p834, %p833, %p832;
	@%p834 bra 	$L__BB0_581;
	not.pred 	%p835, %p8;
	@%p835 bra 	$L__BB0_582;
	add.s32 	%r169, %r3, 6;
	setp.lt.s32 	%p836, %r3, -6;
	setp.ge.s32 	%p837, %r169, %r48;
	or.pred  	%p838, %p836, %p837;
	@%p838 bra 	$L__BB0_582;
	ld.const.f32 	%f1337, [constant_filter+464];
	ld.global.nc.f32 	%f1338, [%rd8+56];
	fma.rn.f32 	%f349, %f1337, %f1338, %f2029;
	mov.f32 	%f2029, %f349;
	bra.uni 	$L__BB0_582;
$L__BB0_581:
	ld.const.f32 	%f1335, [constant_filter+464];
	ld.shared.f32 	%f1336, [%r5+-232];
	fma.rn.f32 	%f350, %f1335, %f1336, %f2029;
	mov.f32 	%f2029, %f350;
$L__BB0_582:
	setp.gt.u32 	%p839, %r27, -33;
	setp.lt.u32 	%p840, %r1, 25;
	and.pred  	%p841, %p840, %p839;
	@%p841 bra 	$L__BB0_586;
	not.pred 	%p842, %p8;
	@%p842 bra 	$L__BB0_587;
	add.s32 	%r170, %r3, 7;
	setp.lt.s32 	%p843, %r3, -7;
	setp.ge.s32 	%p844, %r170, %r48;
	or.pred  	%p845, %p843, %p844;
	@%p845 bra 	$L__BB0_587;
	ld.const.f32 	%f1341, [constant_filter+468];
	ld.global.nc.f32 	%f1342, [%rd8+60];
	fma.rn.f32 	%f352, %f1341, %f1342, %f2029;
	mov.f32 	%f2029, %f352;
	bra.uni 	$L__BB0_587;
$L__BB0_586:
	ld.const.f32 	%f1339, [constant_filter+468];
	ld.shared.f32 	%f1340, [%r5+-228];
	fma.rn.f32 	%f353, %f1339, %f1340, %f2029;
	mov.f32 	%f2029, %f353;
$L__BB0_587:
	setp.gt.u32 	%p846, %r27, -33;
	setp.lt.u32 	%p847, %r1, 24;
	and.pred  	%p848, %p847, %p846;
	@%p848 bra 	$L__BB0_591;
	not.pred 	%p849, %p8;
	@%p849 bra 	$L__BB0_592;
	add.s32 	%r171, %r3, 8;
	setp.lt.s32 	%p850, %r3, -8;
	setp.ge.s32 	%p851, %r171, %r48;
	or.pred  	%p852, %p850, %p851;
	@%p852 bra 	$L__BB0_592;
	ld.const.f32 	%f1345, [constant_filter+472];
	ld.global.nc.f32 	%f1346, [%rd8+64];
	fma.rn.f32 	%f355, %f1345, %f1346, %f2029;
	mov.f32 	%f2029, %f355;
	bra.uni 	$L__BB0_592;
$L__BB0_591:
	ld.const.f32 	%f1343, [constant_filter+472];
	ld.shared.f32 	%f1344, [%r5+-224];
	fma.rn.f32 	%f356, %f1343, %f1344, %f2029;
	mov.f32 	%f2029, %f356;
$L__BB0_592:
	setp.lt.u32 	%p853, %r6, 32;
	add.s32 	%r29, %r2, -33;
	setp.gt.u32 	%p854, %r29, -33;
	add.s32 	%r30, %r4, -1;
	add.s32 	%r31, %r28, %r48;
	mul.wide.s32 	%rd30, %r31, 4;
	add.s64 	%rd9, %rd1, %rd30;
	and.pred  	%p855, %p853, %p854;
	@%p855 bra 	$L__BB0_596;
	setp.ge.u32 	%p856, %r30, %r49;
	@%p856 bra 	$L__BB0_597;
	setp.lt.s32 	%p857, %r3, 8;
	setp.ge.s32 	%p858, %r7, %r48;
	or.pred  	%p859, %p857, %p858;
	@%p859 bra 	$L__BB0_597;
	ld.const.f32 	%f1349, [constant_filter+476];
	ld.global.nc.f32 	%f1350, [%rd9];
	fma.rn.f32 	%f358, %f1349, %f1350, %f2029;
	mov.f32 	%f2029, %f358;
	bra.uni 	$L__BB0_597;
$L__BB0_596:
	ld.const.f32 	%f1347, [constant_filter+476];
	ld.shared.f32 	%f1348, [%r5+-160];
	fma.rn.f32 	%f359, %f1347, %f1348, %f2029;
	mov.f32 	%f2029, %f359;
$L__BB0_597:
	setp.lt.u32 	%p861, %r10, 32;
	and.pred  	%p862, %p861, %p854;
	@%p862 bra 	$L__BB0_601;
	setp.ge.u32 	%p863, %r30, %r49;
	@%p863 bra 	$L__BB0_602;
	add.s32 	%r173, %r3, -7;
	setp.lt.s32 	%p864, %r3, 7;
	setp.ge.s32 	%p865, %r173, %r48;
	or.pred  	%p866, %p864, %p865;
	@%p866 bra 	$L__BB0_602;
	ld.const.f32 	%f1353, [constant_filter+480];
	ld.global.nc.f32 	%f1354, [%rd9+4];
	fma.rn.f32 	%f361, %f1353, %f1354, %f2029;
	mov.f32 	%f2029, %f361;
	bra.uni 	$L__BB0_602;
$L__BB0_601:
	ld.const.f32 	%f1351, [constant_filter+480];
	ld.shared.f32 	%f1352, [%r5+-156];
	fma.rn.f32 	%f362, %f1351, %f1352, %f2029;
	mov.f32 	%f2029, %f362;
$L__BB0_602:
	setp.lt.u32 	%p868, %r11, 32;
	and.pred  	%p869, %p868, %p854;
	@%p869 bra 	$L__BB0_606;
	setp.ge.u32 	%p870, %r30, %r49;
	@%p870 bra 	$L__BB0_607;
	add.s32 	%r174, %r3, -6;
	setp.lt.s32 	%p871, %r3, 6;
	setp.ge.s32 	%p872, %r174, %r48;
	or.pred  	%p873, %p871, %p872;
	@%p873 bra 	$L__BB0_607;
	ld.const.f32 	%f1357, [constant_filter+484];
	ld.global.nc.f32 	%f1358, [%rd9+8];
	fma.rn.f32 	%f364, %f1357, %f1358, %f2029;
	mov.f32 	%f2029, %f364;
	bra.uni 	$L__BB0_607;
$L__BB0_606:
	ld.const.f32 	%f1355, [constant_filter+484];
	ld.shared.f32 	%f1356, [%r5+-152];
	fma.rn.f32 	%f365, %f1355, %f1356, %f2029;
	mov.f32 	%f2029, %f365;
$L__BB0_607:
	setp.lt.u32 	%p875, %r12, 32;
	and.pred  	%p876, %p875, %p854;
	@%p876 bra 	$L__BB0_611;
	setp.ge.u32 	%p877, %r30, %r49;
	@%p877 bra 	$L__BB0_612;
	add.s32 	%r175, %r3, -5;
	setp.lt.s32 	%p878, %r3, 5;
	setp.ge.s32 	%p879, %r175, %r48;
	or.pred  	%p880, %p878, %p879;
	@%p880 bra 	$L__BB0_612;
	ld.const.f32 	%f1361, [constant_filter+488];
	ld.global.nc.f32 	%f1362, [%rd9+12];
	fma.rn.f32 	%f367, %f1361, %f1362, %f2029;
	mov.f32 	%f2029, %f367;
	bra.uni 	$L__BB0_612;
$L__BB0_611:
	ld.const.f32 	%f1359, [constant_filter+488];
	ld.shared.f32 	%f1360, [%r5+-148];
	fma.rn.f32 	%f368, %f1359, %f1360, %f2029;
	mov.f32 	%f2029, %f368;
$L__BB0_612:
	setp.lt.u32 	%p882, %r13, 32;
	and.pred  	%p883, %p882, %p854;
	@%p883 bra 	$L__BB0_616;
	setp.ge.u32 	%p884, %r30, %r49;
	@%p884 bra 	$L__BB0_617;
	add.s32 	%r176, %r3, -4;
	setp.lt.s32 	%p885, %r3, 4;
	setp.ge.s32 	%p886, %r176, %r48;
	or.pred  	%p887, %p885, %p886;
	@%p887 bra 	$L__BB0_617;
	ld.const.f32 	%f1365, [constant_filter+492];
	ld.global.nc.f32 	%f1366, [%rd9+16];
	fma.rn.f32 	%f370, %f1365, %f1366, %f2029;
	mov.f32 	%f2029, %f370;
	bra.uni 	$L__BB0_617;
$L__BB0_616:
	ld.const.f32 	%f1363, [constant_filter+492];
	ld.shared.f32 	%f1364, [%r5+-144];
	fma.rn.f32 	%f371, %f1363, %f1364, %f2029;
	mov.f32 	%f2029, %f371;
$L__BB0_617:
	setp.lt.u32 	%p889, %r14, 32;
	and.pred  	%p890, %p889, %p854;
	@%p890 bra 	$L__BB0_621;
	setp.ge.u32 	%p891, %r30, %r49;
	@%p891 bra 	$L__BB0_622;
	add.s32 	%r177, %r3, -3;
	setp.lt.s32 	%p892, %r3, 3;
	setp.ge.s32 	%p893, %r177, %r48;
	or.pred  	%p894, %p892, %p893;
	@%p894 bra 	$L__BB0_622;
	ld.const.f32 	%f1369, [constant_filter+496];
	ld.global.nc.f32 	%f1370, [%rd9+20];
	fma.rn.f32 	%f373, %f1369, %f1370, %f2029;
	mov.f32 	%f2029, %f373;
	bra.uni 	$L__BB0_622;
$L__BB0_621:
	ld.const.f32 	%f1367, [constant_filter+496];
	ld.shared.f32 	%f1368, [%r5+-140];
	fma.rn.f32 	%f374, %f1367, %f1368, %f2029;
	mov.f32 	%f2029, %f374;
$L__BB0_622:
	setp.lt.u32 	%p896, %r15, 32;
	and.pred  	%p897, %p896, %p854;
	@%p897 bra 	$L__BB0_626;
	setp.ge.u32 	%p898, %r30, %r49;
	@%p898 bra 	$L__BB0_627;
	add.s32 	%r178, %r3, -2;
	setp.lt.s32 	%p899, %r3, 2;
	setp.ge.s32 	%p900, %r178, %r48;
	or.pred  	%p901, %p899, %p900;
	@%p901 bra 	$L__BB0_627;
	ld.const.f32 	%f1373, [constant_filter+500];
	ld.global.nc.f32 	%f1374, [%rd9+24];
	fma.rn.f32 	%f376, %f1373, %f1374, %f2029;
	mov.f32 	%f2029, %f376;
	bra.uni 	$L__BB0_627;
$L__BB0_626:
	ld.const.f32 	%f1371, [constant_filter+500];
	ld.shared.f32 	%f1372, [%r5+-136];
	fma.rn.f32 	%f377, %f1371, %f1372, %f2029;
	mov.f32 	%f2029, %f377;
$L__BB0_627:
	setp.lt.u32 	%p903, %r16, 32;
	and.pred  	%p904, %p903, %p854;
	@%p904 bra 	$L__BB0_631;
	setp.ge.u32 	%p905, %r30, %r49;
	@%p905 bra 	$L__BB0_632;
	setp.lt.s32 	%p906, %r3, 1;
	setp.gt.s32 	%p907, %r3, %r48;
	or.pred  	%p908, %p906, %p907;
	@%p908 bra 	$L__BB0_632;
	ld.const.f32 	%f1377, [constant_filter+504];
	ld.global.nc.f32 	%f1378, [%rd9+28];
	fma.rn.f32 	%f379, %f1377, %f1378, %f2029;
	mov.f32 	%f2029, %f379;
	bra.uni 	$L__BB0_632;
$L__BB0_631:
	ld.const.f32 	%f1375, [constant_filter+504];
	ld.shared.f32 	%f1376, [%r5+-132];
	fma.rn.f32 	%f380, %f1375, %f1376, %f2029;
	mov.f32 	%f2029, %f380;
$L__BB0_632:
	setp.lt.u32 	%p910, %r1, 32;
	and.pred  	%p911, %p910, %p854;
	@%p911 bra 	$L__BB0_635;
	setp.ge.u32 	%p912, %r30, %r49;
	setp.lt.s32 	%p913, %r3, 0;
	or.pred  	%p914, %p912, %p913;
	@%p914 bra 	$L__BB0_636;
	ld.const.f32 	%f1381, [constant_filter+508];
	ld.global.nc.f32 	%f1382, [%rd9+32];
	fma.rn.f32 	%f382, %f1381, %f1382, %f2029;
	mov.f32 	%f2029, %f382;
	bra.uni 	$L__BB0_636;
$L__BB0_635:
	ld.const.f32 	%f1379, [constant_filter+508];
	ld.shared.f32 	%f1380, [%r5+-128];
	fma.rn.f32 	%f383, %f1379, %f1380, %f2029;
	mov.f32 	%f2029, %f383;
$L__BB0_636:
	setp.lt.u32 	%p916, %r1, 31;
	and.pred  	%p917, %p916, %p854;
	@%p917 bra 	$L__BB0_640;
	setp.ge.u32 	%p918, %r30, %r49;
	@%p918 bra 	$L__BB0_641;
	add.s32 	%r179, %r3, 1;
	setp.lt.s32 	%p919, %r3, -1;
	setp.ge.s32 	%p920, %r179, %r48;
	or.pred  	%p921, %p919, %p920;
	@%p921 bra 	$L__BB0_641;
	ld.const.f32 	%f1385, [constant_filter+512];
	ld.global.nc.f32 	%f1386, [%rd9+36];
	fma.rn.f32 	%f385, %f1385, %f1386, %f2029;
	mov.f32 	%f2029, %f385;
	bra.uni 	$L__BB0_641;
$L__BB0_640:
	ld.const.f32 	%f1383, [constant_filter+512];
	ld.shared.f32 	%f1384, [%r5+-124];
	fma.rn.f32 	%f386, %f1383, %f1384, %f2029;
	mov.f32 	%f2029, %f386;
$L__BB0_641:
	setp.lt.u32 	%p923, %r1, 30;
	and.pred  	%p924, %p923, %p854;
	@%p924 bra 	$L__BB0_645;
	setp.ge.u32 	%p925, %r30, %r49;
	@%p925 bra 	$L__BB0_646;
	add.s32 	%r180, %r3, 2;
	setp.lt.s32 	%p926, %r3, -2;
	setp.ge.s32 	%p927, %r180, %r48;
	or.pred  	%p928, %p926, %p927;
	@%p928 bra 	$L__BB0_646;
	ld.const.f32 	%f1389, [constant_filter+516];
	ld.global.nc.f32 	%f1390, [%rd9+40];
	fma.rn.f32 	%f388, %f1389, %f1390, %f2029;
	mov.f32 	%f2029, %f388;
	bra.uni 	$L__BB0_646;
$L__BB0_645:
	ld.const.f32 	%f1387, [constant_filter+516];
	ld.shared.f32 	%f1388, [%r5+-120];
	fma.rn.f32 	%f389, %f1387, %f1388, %f2029;
	mov.f32 	%f2029, %f389;
$L__BB0_646:
	setp.lt.u32 	%p930, %r1, 29;
	and.pred  	%p931, %p930, %p854;
	@%p931 bra 	$L__BB0_650;
	setp.ge.u32 	%p932, %r30, %r49;
	@%p932 bra 	$L__BB0_651;
	add.s32 	%r181, %r3, 3;
	setp.lt.s32 	%p933, %r3, -3;
	setp.ge.s32 	%p934, %r181, %r48;
	or.pred  	%p935, %p933, %p934;
	@%p935 bra 	$L__BB0_651;
	ld.const.f32 	%f1393, [constant_filter+520];
	ld.global.nc.f32 	%f1394, [%rd9+44];
	fma.rn.f32 	%f391, %f1393, %f1394, %f2029;
	mov.f32 	%f2029, %f391;
	bra.uni 	$L__BB0_651;
$L__BB0_650:
	ld.const.f32 	%f1391, [constant_filter+520];
	ld.shared.f32 	%f1392, [%r5+-116];
	fma.rn.f32 	%f392, %f1391, %f1392, %f2029;
	mov.f32 	%f2029, %f392;
$L__BB0_651:
	setp.lt.u32 	%p937, %r1, 28;
	and.pred  	%p938, %p937, %p854;
	@%p938 bra 	$L__BB0_655;
	setp.ge.u32 	%p939, %r30, %r49;
	@%p939 bra 	$L__BB0_656;
	add.s32 	%r182, %r3, 4;
	setp.lt.s32 	%p940, %r3, -4;
	setp.ge.s32 	%p941, %r182, %r48;
	or.pred  	%p942, %p940, %p941;
	@%p942 bra 	$L__BB0_656;
	ld.const.f32 	%f1397, [constant_filter+524];
	ld.global.nc.f32 	%f1398, [%rd9+48];
	fma.rn.f32 	%f394, %f1397, %f1398, %f2029;
	mov.f32 	%f2029, %f394;
	bra.uni 	$L__BB0_656;
$L__BB0_655:
	ld.const.f32 	%f1395, [constant_filter+524];
	ld.shared.f32 	%f1396, [%r5+-112];
	fma.rn.f32 	%f395, %f1395, %f1396, %f2029;
	mov.f32 	%f2029, %f395;
$L__BB0_656:
	setp.lt.u32 	%p944, %r1, 27;
	and.pred  	%p945, %p944, %p854;
	@%p945 bra 	$L__BB0_660;
	setp.ge.u32 	%p946, %r30, %r49;
	@%p946 bra 	$L__BB0_661;
	add.s32 	%r183, %r3, 5;
	setp.lt.s32 	%p947, %r3, -5;
	setp.ge.s32 	%p948, %r183, %r48;
	or.pred  	%p949, %p947, %p948;
	@%p949 bra 	$L__BB0_661;
	ld.const.f32 	%f1401, [constant_filter+528];
	ld.global.nc.f32 	%f1402, [%rd9+52];
	fma.rn.f32 	%f397, %f1401, %f1402, %f2029;
	mov.f32 	%f2029, %f397;
	bra.uni 	$L__BB0_661;
$L__BB0_660:
	ld.const.f32 	%f1399, [constant_filter+528];
	ld.shared.f32 	%f1400, [%r5+-108];
	fma.rn.f32 	%f398, %f1399, %f1400, %f2029;
	mov.f32 	%f2029, %f398;
$L__BB0_661:
	setp.lt.u32 	%p951, %r1, 26;
	and.pred  	%p952, %p951, %p854;
	@%p952 bra 	$L__BB0_665;
	setp.ge.u32 	%p953, %r30, %r49;
	@%p953 bra 	$L__BB0_666;
	add.s32 	%r184, %r3, 6;
	setp.lt.s32 	%p954, %r3, -6;
	setp.ge.s32 	%p955, %r184, %r48;
	or.pred  	%p956, %p954, %p955;
	@%p956 bra 	$L__BB0_666;
	ld.const.f32 	%f1405, [constant_filter+532];
	ld.global.nc.f32 	%f1406, [%rd9+56];
	fma.rn.f32 	%f400, %f1405, %f1406, %f2029;
	mov.f32 	%f2029, %f400;
	bra.uni 	$L__BB0_666;
$L__BB0_665:
	ld.const.f32 	%f1403, [constant_filter+532];
	ld.shared.f32 	%f1404, [%r5+-104];
	fma.rn.f32 	%f401, %f1403, %f1404, %f2029;
	mov.f32 	%f2029, %f401;
$L__BB0_666:
	setp.lt.u32 	%p958, %r1, 25;
	and.pred  	%p959, %p958, %p854;
	@%p959 bra 	$L__BB0_670;
	setp.ge.u32 	%p960, %r30, %r49;
	@%p960 bra 	$L__BB0_671;
	add.s32 	%r185, %r3, 7;
	setp.lt.s32 	%p961, %r3, -7;
	setp.ge.s32 	%p962, %r185, %r48;
	or.pred  	%p963, %p961, %p962;
	@%p963 bra 	$L__BB0_671;
	ld.const.f32 	%f1409, [constant_filter+536];
	ld.global.nc.f32 	%f1410, [%rd9+60];
	fma.rn.f32 	%f403, %f1409, %f1410, %f2029;
	mov.f32 	%f2029, %f403;
	bra.uni 	$L__BB0_671;
$L__BB0_670:
	ld.const.f32 	%f1407, [constant_filter+536];
	ld.shared.f32 	%f1408, [%r5+-100];
	fma.rn.f32 	%f404, %f1407, %f1408, %f2029;
	mov.f32 	%f2029, %f404;
$L__BB0_671:
	setp.lt.u32 	%p965, %r1, 24;
	and.pred  	%p966, %p965, %p854;
	@%p966 bra 	$L__BB0_675;
	setp.ge.u32 	%p967, %r30, %r49;
	@%p967 bra 	$L__BB0_676;
	add.s32 	%r186, %r3, 8;
	setp.lt.s32 	%p968, %r3, -8;
	setp.ge.s32 	%p969, %r186, %r48;
	or.pred  	%p970, %p968, %p969;
	@%p970 bra 	$L__BB0_676;
	ld.const.f32 	%f1413, [constant_filter+540];
	ld.global.nc.f32 	%f1414, [%rd9+64];
	fma.rn.f32 	%f406, %f1413, %f1414, %f2029;
	mov.f32 	%f2029, %f406;
	bra.uni 	$L__BB0_676;
$L__BB0_675:
	ld.const.f32 	%f1411, [constant_filter+540];
	ld.shared.f32 	%f1412, [%r5+-96];
	fma.rn.f32 	%f407, %f1411, %f1412, %f2029;
	mov.f32 	%f2029, %f407;
$L__BB0_676:
	add.s32 	%r32, %r31, %r48;
	or.b32  	%r187, %r6, %r2;
	setp.lt.u32 	%p971, %r187, 32;
	mul.wide.s32 	%rd31, %r32, 4;
	add.s64 	%rd10, %rd1, %rd31;
	@%p971 bra 	$L__BB0_679;
	setp.lt.s32 	%p972, %r3, 8;
	setp.ge.s32 	%p973, %r7, %r48;
	or.pred  	%p974, %p972, %p973;
	@%p974 bra 	$L__BB0_680;
	ld.const.f32 	%f1415, [constant_filter+544];
	ld.global.nc.f32 	%f1416, [%rd10];
	fma.rn.f32 	%f409, %f1415, %f1416, %f2029;
	mov.f32 	%f2029, %f409;
	bra.uni 	$L__BB0_680;
$L__BB0_679:
	ld.const.f32 	%f1417, [constant_filter+544];
	ld.shared.f32 	%f1418, [%r5+-32];
	fma.rn.f32 	%f410, %f1417, %f1418, %f2029;
	mov.f32 	%f2029, %f410;
$L__BB0_680:
	or.b32  	%r188, %r10, %r2;
	setp.lt.u32 	%p975, %r188, 32;
	@%p975 bra 	$L__BB0_683;
	add.s32 	%r189, %r3, -7;
	setp.lt.s32 	%p976, %r3, 7;
	setp.ge.s32 	%p977, %r189, %r48;
	or.pred  	%p978, %p976, %p977;
	@%p978 bra 	$L__BB0_684;
	ld.const.f32 	%f1419, [constant_filter+548];
	ld.global.nc.f32 	%f1420, [%rd10+4];
	fma.rn.f32 	%f412, %f1419, %f1420, %f2029;
	mov.f32 	%f2029, %f412;
	bra.uni 	$L__BB0_684;
$L__BB0_683:
	ld.const.f32 	%f1421, [constant_filter+548];
	ld.shared.f32 	%f1422, [%r5+-28];
	fma.rn.f32 	%f413, %f1421, %f1422, %f2029;
	mov.f32 	%f2029, %f413;
$L__BB0_684:
	or.b32  	%r190, %r11, %r2;
	setp.lt.u32 	%p979, %r190, 32;
	@%p979 bra 	$L__BB0_687;
	add.s32 	%r191, %r3, -6;
	setp.lt.s32 	%p980, %r3, 6;
	setp.ge.s32 	%p981, %r191, %r48;
	or.pred  	%p982, %p980, %p981;
	@%p982 bra 	$L__BB0_688;
	ld.const.f32 	%f1423, [constant_filter+552];
	ld.global.nc.f32 	%f1424, [%rd10+8];
	fma.rn.f32 	%f415, %f1423, %f1424, %f2029;
	mov.f32 	%f2029, %f415;
	bra.uni 	$L__BB0_688;
$L__BB0_687:
	ld.const.f32 	%f1425, [constant_filter+552];
	ld.shared.f32 	%f1426, [%r5+-24];
	fma.rn.f32 	%f416, %f1425, %f1426, %f2029;
	mov.f32 	%f2029, %f416;
$L__BB0_688:
	or.b32  	%r192, %r12, %r2;
	setp.lt.u32 	%p983, %r192, 32;
	@%p983 bra 	$L__BB0_691;
	add.s32 	%r193, %r3, -5;
	setp.lt.s32 	%p984, %r3, 5;
	setp.ge.s32 	%p985, %r193, %r48;
	or.pred  	%p986, %p984, %p985;
	@%p986 bra 	$L__BB0_692;
	ld.const.f32 	%f1427, [constant_filter+556];
	ld.global.nc.f32 	%f1428, [%rd10+12];
	fma.rn.f32 	%f418, %f1427, %f1428, %f2029;
	mov.f32 	%f2029, %f418;
	bra.uni 	$L__BB0_692;
$L__BB0_691:
	ld.const.f32 	%f1429, [constant_filter+556];
	ld.shared.f32 	%f1430, [%r5+-20];
	fma.rn.f32 	%f419, %f1429, %f1430, %f2029;
	mov.f32 	%f2029, %f419;
$L__BB0_692:
	or.b32  	%r194, %r13, %r2;
	setp.lt.u32 	%p987, %r194, 32;
	@%p987 bra 	$L__BB0_695;
	add.s32 	%r195, %r3, -4;
	setp.lt.s32 	%p988, %r3, 4;
	setp.ge.s32 	%p989, %r195, %r48;
	or.pred  	%p990, %p988, %p989;
	@%p990 bra 	$L__BB0_696;
	ld.const.f32 	%f1431, [constant_filter+560];
	ld.global.nc.f32 	%f1432, [%rd10+16];
	fma.rn.f32 	%f421, %f1431, %f1432, %f2029;
	mov.f32 	%f2029, %f421;
	bra.uni 	$L__BB0_696;
$L__BB0_695:
	ld.const.f32 	%f1433, [constant_filter+560];
	ld.shared.f32 	%f1434, [%r5+-16];
	fma.rn.f32 	%f422, %f1433, %f1434, %f2029;
	mov.f32 	%f2029, %f422;
$L__BB0_696:
	or.b32  	%r196, %r14, %r2;
	setp.lt.u32 	%p991, %r196, 32;
	@%p991 bra 	$L__BB0_699;
	add.s32 	%r197, %r3, -3;
	setp.lt.s32 	%p992, %r3, 3;
	setp.ge.s32 	%p993, %r197, %r48;
	or.pred  	%p994, %p992, %p993;
	@%p994 bra 	$L__BB0_700;
	ld.const.f32 	%f1435, [constant_filter+564];
	ld.global.nc.f32 	%f1436, [%rd10+20];
	fma.rn.f32 	%f424, %f1435, %f1436, %f2029;
	mov.f32 	%f2029, %f424;
	bra.uni 	$L__BB0_700;
$L__BB0_699:
	ld.const.f32 	%f1437, [constant_filter+564];
	ld.shared.f32 	%f1438, [%r5+-12];
	fma.rn.f32 	%f425, %f1437, %f1438, %f2029;
	mov.f32 	%f2029, %f425;
$L__BB0_700:
	or.b32  	%r198, %r15, %r2;
	setp.lt.u32 	%p995, %r198, 32;
	@%p995 bra 	$L__BB0_703;
	add.s32 	%r199, %r3, -2;
	setp.lt.s32 	%p996, %r3, 2;
	setp.ge.s32 	%p997, %r199, %r48;
	or.pred  	%p998, %p996, %p997;
	@%p998 bra 	$L__BB0_704;
	ld.const.f32 	%f1439, [constant_filter+568];
	ld.global.nc.f32 	%f1440, [%rd10+24];
	fma.rn.f32 	%f427, %f1439, %f1440, %f2029;
	mov.f32 	%f2029, %f427;
	bra.uni 	$L__BB0_704;
$L__BB0_703:
	ld.const.f32 	%f1441, [constant_filter+568];
	ld.shared.f32 	%f1442, [%r5+-8];
	fma.rn.f32 	%f428, %f1441, %f1442, %f2029;
	mov.f32 	%f2029, %f428;
$L__BB0_704:
	or.b32  	%r200, %r16, %r2;
	setp.lt.u32 	%p999, %r200, 32;
	@%p999 bra 	$L__BB0_707;
	setp.lt.s32 	%p1000, %r3, 1;
	setp.gt.s32 	%p1001, %r3, %r48;
	or.pred  	%p1002, %p1000, %p1001;
	@%p1002 bra 	$L__BB0_708;
	ld.const.f32 	%f1443, [constant_filter+572];
	ld.global.nc.f32 	%f1444, [%rd10+28];
	fma.rn.f32 	%f430, %f1443, %f1444, %f2029;
	mov.f32 	%f2029, %f430;
	bra.uni 	$L__BB0_708;
$L__BB0_707:
	ld.const.f32 	%f1445, [constant_filter+572];
	ld.shared.f32 	%f1446, [%r5+-4];
	fma.rn.f32 	%f431, %f1445, %f1446, %f2029;
	mov.f32 	%f2029, %f431;
$L__BB0_708:
	or.b32  	%r201, %r1, %r2;
	and.b32  	%r202, %r201, 992;
	setp.eq.s32 	%p1003, %r202, 0;
	@%p1003 bra 	$L__BB0_711;
	setp.lt.s32 	%p1004, %r3, 0;
	@%p1004 bra 	$L__BB0_712;
	ld.const.f32 	%f1447, [constant_filter+576];
	ld.global.nc.f32 	%f1448, [%rd10+32];
	fma.rn.f32 	%f433, %f1447, %f1448, %f2029;
	mov.f32 	%f2029, %f433;
	bra.uni 	$L__BB0_712;
$L__BB0_711:
	ld.const.f32 	%f1449, [constant_filter+576];
	ld.shared.f32 	%f1450, [%r5];
	fma.rn.f32 	%f434, %f1449, %f1450, %f2029;
	mov.f32 	%f2029, %f434;
$L__BB0_712:
	setp.lt.u32 	%p1005, %r2, 32;
	setp.lt.u32 	%p1006, %r1, 31;
	and.pred  	%p1007, %p1006, %p1005;
	@%p1007 bra 	$L__BB0_715;
	add.s32 	%r204, %r3, 1;
	setp.lt.s32 	%p1008, %r3, -1;
	setp.ge.s32 	%p1009, %r204, %r48;
	or.pred  	%p1010, %p1008, %p1009;
	@%p1010 bra 	$L__BB0_716;
	ld.const.f32 	%f1453, [constant_filter+580];
	ld.global.nc.f32 	%f1454, [%rd10+36];
	fma.rn.f32 	%f436, %f1453, %f1454, %f2029;
	mov.f32 	%f2029, %f436;
	bra.uni 	$L__BB0_716;
$L__BB0_715:
	ld.const.f32 	%f1451, [constant_filter+580];
	ld.shared.f32 	%f1452, [%r5+4];
	fma.rn.f32 	%f437, %f1451, %f1452, %f2029;
	mov.f32 	%f2029, %f437;
$L__BB0_716:
	setp.lt.u32 	%p1011, %r2, 32;
	setp.lt.u32 	%p1012, %r1, 30;
	and.pred  	%p1013, %p1012, %p1011;
	@%p1013 bra 	$L__BB0_719;
	add.s32 	%r206, %r3, 2;
	setp.lt.s32 	%p1014, %r3, -2;
	setp.ge.s32 	%p1015, %r206, %r48;
	or.pred  	%p1016, %p1014, %p1015;
	@%p1016 bra 	$L__BB0_720;
	ld.const.f32 	%f1457, [constant_filter+584];
	ld.global.nc.f32 	%f1458, [%rd10+40];
	fma.rn.f32 	%f439, %f1457, %f1458, %f2029;
	mov.f32 	%f2029, %f439;
	bra.uni 	$L__BB0_720;
$L__BB0_719:
	ld.const.f32 	%f1455, [constant_filter+584];
	ld.shared.f32 	%f1456, [%r5+8];
	fma.rn.f32 	%f440, %f1455, %f1456, %f2029;
	mov.f32 	%f2029, %f440;
$L__BB0_720:
	setp.lt.u32 	%p1017, %r2, 32;
	setp.lt.u32 	%p1018, %r1, 29;
	and.pred  	%p1019, %p1018, %p1017;
	@%p1019 bra 	$L__BB0_723;
	add.s32 	%r208, %r3, 3;
	setp.lt.s32 	%p1020, %r3, -3;
	setp.ge.s32 	%p1021, %r208, %r48;
	or.pred  	%p1022, %p1020, %p1021;
	@%p1022 bra 	$L__BB0_724;
	ld.const.f32 	%f1461, [constant_filter+588];
	ld.global.nc.f32 	%f1462, [%rd10+44];
	fma.rn.f32 	%f442, %f1461, %f1462, %f2029;
	mov.f32 	%f2029, %f442;
	bra.uni 	$L__BB0_724;
$L__BB0_723:
	ld.const.f32 	%f1459, [constant_filter+588];
	ld.shared.f32 	%f1460, [%r5+12];
	fma.rn.f32 	%f443, %f1459, %f1460, %f2029;
	mov.f32 	%f2029, %f443;
$L__BB0_724:
	setp.lt.u32 	%p1023, %r2, 32;
	setp.lt.u32 	%p1024, %r1, 28;
	and.pred  	%p1025, %p1024, %p1023;
	@%p1025 bra 	$L__BB0_727;
	add.s32 	%r210, %r3, 4;
	setp.lt.s32 	%p1026, %r3, -4;
	setp.ge.s32 	%p1027, %r210, %r48;
	or.pred  	%p1028, %p1026, %p1027;
	@%p1028 bra 	$L__BB0_728;
	ld.const.f32 	%f1465, [constant_filter+592];
	ld.global.nc.f32 	%f1466, [%rd10+48];
	fma.rn.f32 	%f445, %f1465, %f1466, %f2029;
	mov.f32 	%f2029, %f445;
	bra.uni 	$L__BB0_728;
$L__BB0_727:
	ld.const.f32 	%f1463, [constant_filter+592];
	ld.shared.f32 	%f1464, [%r5+16];
	fma.rn.f32 	%f446, %f1463, %f1464, %f2029;
	mov.f32 	%f2029, %f446;
$L__BB0_728:
	setp.lt.u32 	%p1029, %r2, 32;
	setp.lt.u32 	%p1030, %r1, 27;
	and.pred  	%p1031, %p1030, %p1029;
	@%p1031 bra 	$L__BB0_731;
	add.s32 	%r212, %r3, 5;
	setp.lt.s32 	%p1032, %r3, -5;
	setp.ge.s32 	%p1033, %r212, %r48;
	or.pred  	%p1034, %p1032, %p1033;
	@%p1034 bra 	$L__BB0_732;
	ld.const.f32 	%f1469, [constant_filter+596];
	ld.global.nc.f32 	%f1470, [%rd10+52];
	fma.rn.f32 	%f448, %f1469, %f1470, %f2029;
	mov.f32 	%f2029, %f448;
	bra.uni 	$L__BB0_732;
$L__BB0_731:
	ld.const.f32 	%f1467, [constant_filter+596];
	ld.shared.f32 	%f1468, [%r5+20];
	fma.rn.f32 	%f449, %f1467, %f1468, %f2029;
	mov.f32 	%f2029, %f449;
$L__BB0_732:
	setp.lt.u32 	%p1035, %r2, 32;
	setp.lt.u32 	%p1036, %r1, 26;
	and.pred  	%p1037, %p1036, %p1035;
	@%p1037 bra 	$L__BB0_735;
	add.s32 	%r214, %r3, 6;
	setp.lt.s32 	%p1038, %r3, -6;
	setp.ge.s32 	%p1039, %r214, %r48;
	or.pred  	%p1040, %p1038, %p1039;
	@%p1040 bra 	$L__BB0_736;
	ld.const.f32 	%f1473, [constant_filter+600];
	ld.global.nc.f32 	%f1474, [%rd10+56];
	fma.rn.f32 	%f451, %f1473, %f1474, %f2029;
	mov.f32 	%f2029, %f451;
	bra.uni 	$L__BB0_736;
$L__BB0_735:
	ld.const.f32 	%f1471, [constant_filter+600];
	ld.shared.f32 	%f1472, [%r5+24];
	fma.rn.f32 	%f452, %f1471, %f1472, %f2029;
	mov.f32 	%f2029, %f452;
$L__BB0_736:
	setp.lt.u32 	%p1041, %r2, 32;
	setp.lt.u32 	%p1042, %r1, 25;
	and.pred  	%p1043, %p1042, %p1041;
	@%p1043 bra 	$L__BB0_739;
	add.s32 	%r216, %r3, 7;
	setp.lt.s32 	%p1044, %r3, -7;
	setp.ge.s32 	%p1045, %r216, %r48;
	or.pred  	%p1046, %p1044, %p1045;
	@%p1046 bra 	$L__BB0_740;
	ld.const.f32 	%f1477, [constant_filter+604];
	ld.global.nc.f32 	%f1478, [%rd10+60];
	fma.rn.f32 	%f454, %f1477, %f1478, %f2029;
	mov.f32 	%f2029, %f454;
	bra.uni 	$L__BB0_740;
$L__BB0_739:
	ld.const.f32 	%f1475, [constant_filter+604];
	ld.shared.f32 	%f1476, [%r5+28];
	fma.rn.f32 	%f455, %f1475, %f1476, %f2029;
	mov.f32 	%f2029, %f455;
$L__BB0_740:
	setp.lt.u32 	%p1047, %r2, 32;
	setp.lt.u32 	%p1048, %r1, 24;
	and.pred  	%p1049, %p1048, %p1047;
	@%p1049 bra 	$L__BB0_743;
	add.s32 	%r218, %r3, 8;
	setp.lt.s32 	%p1050, %r3, -8;
	setp.ge.s32 	%p1051, %r218, %r48;
	or.pred  	%p1052, %p1050, %p1051;
	@%p1052 bra 	$L__BB0_744;
	ld.const.f32 	%f1481, [constant_filter+608];
	ld.global.nc.f32 	%f1482, [%rd10+64];
	fma.rn.f32 	%f457, %f1481, %f1482, %f2029;
	mov.f32 	%f2029, %f457;
	bra.uni 	$L__BB0_744;
$L__BB0_743:
	ld.const.f32 	%f1479, [constant_filter+608];
	ld.shared.f32 	%f1480, [%r5+32];
	fma.rn.f32 	%f458, %f1479, %f1480, %f2029;
	mov.f32 	%f2029, %f458;
$L__BB0_744:
	setp.lt.u32 	%p1053, %r6, 32;
	setp.lt.u32 	%p1054, %r2, 31;
	add.s32 	%r33, %r4, 1;
	add.s32 	%r34, %r32, %r48;
	mul.wide.s32 	%rd32, %r34, 4;
	add.s64 	%rd11, %rd1, %rd32;
	and.pred  	%p1055, %p1053, %p1054;
	@%p1055 bra 	$L__BB0_748;
	setp.ge.u32 	%p1056, %r33, %r49;
	@%p1056 bra 	$L__BB0_749;
	setp.lt.s32 	%p1057, %r3, 8;
	setp.ge.s32 	%p1058, %r7, %r48;
	or.pred  	%p1059, %p1057, %p1058;
	@%p1059 bra 	$L__BB0_749;
	ld.const.f32 	%f1485, [constant_filter+612];
	ld.global.nc.f32 	%f1486, [%rd11];
	fma.rn.f32 	%f460, %f1485, %f1486, %f2029;
	mov.f32 	%f2029, %f460;
	bra.uni 	$L__BB0_749;
$L__BB0_748:
	ld.const.f32 	%f1483, [constant_filter+612];
	ld.shared.f32 	%f1484, [%r5+96];
	fma.rn.f32 	%f461, %f1483, %f1484, %f2029;
	mov.f32 	%f2029, %f461;
$L__BB0_749:
	setp.lt.u32 	%p1061, %r10, 32;
	and.pred  	%p1062, %p1061, %p1054;
	@%p1062 bra 	$L__BB0_753;
	setp.ge.u32 	%p1063, %r33, %r49;
	@%p1063 bra 	$L__BB0_754;
	add.s32 	%r221, %r3, -7;
	setp.lt.s32 	%p1064, %r3, 7;
	setp.ge.s32 	%p1065, %r221, %r48;
	or.pred  	%p1066, %p1064, %p1065;
	@%p1066 bra 	$L__BB0_754;
	ld.const.f32 	%f1489, [constant_filter+616];
	ld.global.nc.f32 	%f1490, [%rd11+4];
	fma.rn.f32 	%f463, %f1489, %f1490, %f2029;
	mov.f32 	%f2029, %f463;
	bra.uni 	$L__BB0_754;
$L__BB0_753:
	ld.const.f32 	%f1487, [constant_filter+616];
	ld.shared.f32 	%f1488, [%r5+100];
	fma.rn.f32 	%f464, %f1487, %f1488, %f2029;
	mov.f32 	%f2029, %f464;
$L__BB0_754:
	setp.lt.u32 	%p1068, %r11, 32;
	and.pred  	%p1069, %p1068, %p1054;
	@%p1069 bra 	$L__BB0_758;
	setp.ge.u32 	%p1070, %r33, %r49;
	@%p1070 bra 	$L__BB0_759;
	add.s32 	%r223, %r3, -6;
	setp.lt.s32 	%p1071, %r3, 6;
	setp.ge.s32 	%p1072, %r223, %r48;
	or.pred  	%p1073, %p1071, %p1072;
	@%p1073 bra 	$L__BB0_759;
	ld.const.f32 	%f1493, [constant_filter+620];
	ld.global.nc.f32 	%f1494, [%rd11+8];
	fma.rn.f32 	%f466, %f1493, %f1494, %f2029;
	mov.f32 	%f2029, %f466;
	bra.uni 	$L__BB0_759;
$L__BB0_758:
	ld.const.f32 	%f1491, [constant_filter+620];
	ld.shared.f32 	%f1492, [%r5+104];
	fma.rn.f32 	%f467, %f1491, %f1492, %f2029;
	mov.f32 	%f2029, %f467;
$L__BB0_759:
	setp.lt.u32 	%p1075, %r12, 32;
	and.pred  	%p1076, %p1075, %p1054;
	@%p1076 bra 	$L__BB0_763;
	setp.ge.u32 	%p1077, %r33, %r49;
	@%p1077 bra 	$L__BB0_764;
	add.s32 	%r225, %r3, -5;
	setp.lt.s32 	%p1078, %r3, 5;
	setp.ge.s32 	%p1079, %r225, %r48;
	or.pred  	%p1080, %p1078, %p1079;
	@%p1080 bra 	$L__BB0_764;
	ld.const.f32 	%f1497, [constant_filter+624];
	ld.global.nc.f32 	%f1498, [%rd11+12];
	fma.rn.f32 	%f469, %f1497, %f1498, %f2029;
	mov.f32 	%f2029, %f469;
	bra.uni 	$L__BB0_764;
$L__BB0_763:
	ld.const.f32 	%f1495, [constant_filter+624];
	ld.shared.f32 	%f1496, [%r5+108];
	fma.rn.f32 	%f470, %f1495, %f1496, %f2029;
	mov.f32 	%f2029, %f470;
$L__BB0_764:
	setp.lt.u32 	%p1082, %r13, 32;
	and.pred  	%p1083, %p1082, %p1054;
	@%p1083 bra 	$L__BB0_768;
	setp.ge.u32 	%p1084, %r33, %r49;
	@%p1084 bra 	$L__BB0_769;
	add.s32 	%r227, %r3, -4;
	setp.lt.s32 	%p1085, %r3, 4;
	setp.ge.s32 	%p1086, %r227, %r48;
	or.pred  	%p1087, %p1085, %p1086;
	@%p1087 bra 	$L__BB0_769;
	ld.const.f32 	%f1501, [constant_filter+628];
	ld.global.nc.f32 	%f1502, [%rd11+16];
	fma.rn.f32 	%f472, %f1501, %f1502, %f2029;
	mov.f32 	%f2029, %f472;
	bra.uni 	$L__BB0_769;
$L__BB0_768:
	ld.const.f32 	%f1499, [constant_filter+628];
	ld.shared.f32 	%f1500, [%r5+112];
	fma.rn.f32 	%f473, %f1499, %f1500, %f2029;
	mov.f32 	%f2029, %f473;
$L__BB0_769:
	setp.lt.u32 	%p1089, %r14, 32;
	and.pred  	%p1090, %p1089, %p1054;
	@%p1090 bra 	$L__BB0_773;
	setp.ge.u32 	%p1091, %r33, %r49;
	@%p1091 bra 	$L__BB0_774;
	add.s32 	%r229, %r3, -3;
	setp.lt.s32 	%p1092, %r3, 3;
	setp.ge.s32 	%p1093, %r229, %r48;
	or.pred  	%p1094, %p1092, %p1093;
	@%p1094 bra 	$L__BB0_774;
	ld.const.f32 	%f1505, [constant_filter+632];
	ld.global.nc.f32 	%f1506, [%rd11+20];
	fma.rn.f32 	%f475, %f1505, %f1506, %f2029;
	mov.f32 	%f2029, %f475;
	bra.uni 	$L__BB0_774;
$L__BB0_773:
	ld.const.f32 	%f1503, [constant_filter+632];
	ld.shared.f32 	%f1504, [%r5+116];
	fma.rn.f32 	%f476, %f1503, %f1504, %f2029;
	mov.f32 	%f2029, %f476;
$L__BB0_774:
	setp.lt.u32 	%p1096, %r15, 32;
	and.pred  	%p1097, %p1096, %p1054;
	@%p1097 bra 	$L__BB0_778;
	setp.ge.u32 	%p1098, %r33, %r49;
	@%p1098 bra 	$L__BB0_779;
	add.s32 	%r231, %r3, -2;
	setp.lt.s32 	%p1099, %r3, 2;
	setp.ge.s32 	%p1100, %r231, %r48;
	or.pred  	%p1101, %p1099, %p1100;
	@%p1101 bra 	$L__BB0_779;
	ld.const.f32 	%f1509, [constant_filter+636];
	ld.global.nc.f32 	%f1510, [%rd11+24];
	fma.rn.f32 	%f478, %f1509, %f1510, %f2029;
	mov.f32 	%f2029, %f478;
	bra.uni 	$L__BB0_779;
$L__BB0_778:
	ld.const.f32 	%f1507, [constant_filter+636];
	ld.shared.f32 	%f1508, [%r5+120];
	fma.rn.f32 	%f479, %f1507, %f1508, %f2029;
	mov.f32 	%f2029, %f479;
$L__BB0_779:
	setp.lt.u32 	%p1103, %r16, 32;
	and.pred  	%p1104, %p1103, %p1054;
	@%p1104 bra 	$L__BB0_783;
	setp.ge.u32 	%p1105, %r33, %r49;
	@%p1105 bra 	$L__BB0_784;
	setp.lt.s32 	%p1106, %r3, 1;
	setp.gt.s32 	%p1107, %r3, %r48;
	or.pred  	%p1108, %p1106, %p1107;
	@%p1108 bra 	$L__BB0_784;
	ld.const.f32 	%f1513, [constant_filter+640];
	ld.global.nc.f32 	%f1514, [%rd11+28];
	fma.rn.f32 	%f481, %f1513, %f1514, %f2029;
	mov.f32 	%f2029, %f481;
	bra.uni 	$L__BB0_784;
$L__BB0_783:
	ld.const.f32 	%f1511, [constant_filter+640];
	ld.shared.f32 	%f1512, [%r5+124];
	fma.rn.f32 	%f482, %f1511, %f1512, %f2029;
	mov.f32 	%f2029, %f482;
$L__BB0_784:
	setp.lt.u32 	%p1110, %r1, 32;
	and.pred  	%p1111, %p1110, %p1054;
	@%p1111 bra 	$L__BB0_787;
	setp.ge.u32 	%p1112, %r33, %r49;
	setp.lt.s32 	%p1113, %r3, 0;
	or.pred  	%p1114, %p1112, %p1113;
	@%p1114 bra 	$L__BB0_788;
	ld.const.f32 	%f1517, [constant_filter+644];
	ld.global.nc.f32 	%f1518, [%rd11+32];
	fma.rn.f32 	%f484, %f1517, %f1518, %f2029;
	mov.f32 	%f2029, %f484;
	bra.uni 	$L__BB0_788;
$L__BB0_787:
	ld.const.f32 	%f1515, [constant_filter+644];
	ld.shared.f32 	%f1516, [%r5+128];
	fma.rn.f32 	%f485, %f1515, %f1516, %f2029;
	mov.f32 	%f2029, %f485;
$L__BB0_788:
	max.u32 	%r235, %r1, %r2;
	setp.lt.u32 	%p1115, %r235, 31;
	@%p1115 bra 	$L__BB0_792;
	setp.ge.u32 	%p1116, %r33, %r49;
	@%p1116 bra 	$L__BB0_793;
	add.s32 	%r236, %r3, 1;
	setp.lt.s32 	%p1117, %r3, -1;
	setp.ge.s32 	%p1118, %r236, %r48;
	or.pred  	%p1119, %p1117, %p1118;
	@%p1119 bra 	$L__BB0_793;
	ld.const.f32 	%f1521, [constant_filter+648];
	ld.global.nc.f32 	%f1522, [%rd11+36];
	fma.rn.f32 	%f487, %f1521, %f1522, %f2029;
	mov.f32 	%f2029, %f487;
	bra.uni 	$L__BB0_793;
$L__BB0_792:
	ld.const.f32 	%f1519, [constant_filter+648];
	ld.shared.f32 	%f1520, [%r5+132];
	fma.rn.f32 	%f488, %f1519, %f1520, %f2029;
	mov.f32 	%f2029, %f488;
$L__BB0_793:
	setp.lt.u32 	%p1121, %r1, 30;
	and.pred  	%p1122, %p1121, %p1054;
	@%p1122 bra 	$L__BB0_797;
	setp.ge.u32 	%p1123, %r33, %r49;
	@%p1123 bra 	$L__BB0_798;
	add.s32 	%r238, %r3, 2;
	setp.lt.s32 	%p1124, %r3, -2;
	setp.ge.s32 	%p1125, %r238, %r48;
	or.pred  	%p1126, %p1124, %p1125;
	@%p1126 bra 	$L__BB0_798;
	ld.const.f32 	%f1525, [constant_filter+652];
	ld.global.nc.f32 	%f1526, [%rd11+40];
	fma.rn.f32 	%f490, %f1525, %f1526, %f2029;
	mov.f32 	%f2029, %f490;
	bra.uni 	$L__BB0_798;
$L__BB0_797:
	ld.const.f32 	%f1523, [constant_filter+652];
	ld.shared.f32 	%f1524, [%r5+136];
	fma.rn.f32 	%f491, %f1523, %f1524, %f2029;
	mov.f32 	%f2029, %f491;
$L__BB0_798:
	setp.lt.u32 	%p1128, %r1, 29;
	and.pred  	%p1129, %p1128, %p1054;
	@%p1129 bra 	$L__BB0_802;
	setp.ge.u32 	%p1130, %r33, %r49;
	@%p1130 bra 	$L__BB0_803;
	add.s32 	%r240, %r3, 3;
	setp.lt.s32 	%p1131, %r3, -3;
	setp.ge.s32 	%p1132, %r240, %r48;
	or.pred  	%p1133, %p1131, %p1132;
	@%p1133 bra 	$L__BB0_803;
	ld.const.f32 	%f1529, [constant_filter+656];
	ld.global.nc.f32 	%f1530, [%rd11+44];
	fma.rn.f32 	%f493, %f1529, %f1530, %f2029;
	mov.f32 	%f2029, %f493;
	bra.uni 	$L__BB0_803;
$L__BB0_802:
	ld.const.f32 	%f1527, [constant_filter+656];
	ld.shared.f32 	%f1528, [%r5+140];
	fma.rn.f32 	%f494, %f1527, %f1528, %f2029;
	mov.f32 	%f2029, %f494;
$L__BB0_803:
	setp.lt.u32 	%p1135, %r1, 28;
	and.pred  	%p1136, %p1135, %p1054;
	@%p1136 bra 	$L__BB0_807;
	setp.ge.u32 	%p1137, %r33, %r49;
	@%p1137 bra 	$L__BB0_808;
	add.s32 	%r242, %r3, 4;
	setp.lt.s32 	%p1138, %r3, -4;
	setp.ge.s32 	%p1139, %r242, %r48;
	or.pred  	%p1140, %p1138, %p1139;
	@%p1140 bra 	$L__BB0_808;
	ld.const.f32 	%f1533, [constant_filter+660];
	ld.global.nc.f32 	%f1534, [%rd11+48];
	fma.rn.f32 	%f496, %f1533, %f1534, %f2029;
	mov.f32 	%f2029, %f496;
	bra.uni 	$L__BB0_808;
$L__BB0_807:
	ld.const.f32 	%f1531, [constant_filter+660];
	ld.shared.f32 	%f1532, [%r5+144];
	fma.rn.f32 	%f497, %f1531, %f1532, %f2029;
	mov.f32 	%f2029, %f497;
$L__BB0_808:
	setp.lt.u32 	%p1142, %r1, 27;
	and.pred  	%p1143, %p1142, %p1054;
	@%p1143 bra 	$L__BB0_812;
	setp.ge.u32 	%p1144, %r33, %r49;
	@%p1144 bra 	$L__BB0_813;
	add.s32 	%r244, %r3, 5;
	setp.lt.s32 	%p1145, %r3, -5;
	setp.ge.s32 	%p1146, %r244, %r48;
	or.pred  	%p1147, %p1145, %p1146;
	@%p1147 bra 	$L__BB0_813;
	ld.const.f32 	%f1537, [constant_filter+664];
	ld.global.nc.f32 	%f1538, [%rd11+52];
	fma.rn.f32 	%f499, %f1537, %f1538, %f2029;
	mov.f32 	%f2029, %f499;
	bra.uni 	$L__BB0_813;
$L__BB0_812:
	ld.const.f32 	%f1535, [constant_filter+664];
	ld.shared.f32 	%f1536, [%r5+148];
	fma.rn.f32 	%f500, %f1535, %f1536, %f2029;
	mov.f32 	%f2029, %f500;
$L__BB0_813:
	setp.lt.u32 	%p1149, %r1, 26;
	and.pred  	%p1150, %p1149, %p1054;
	@%p1150 bra 	$L__BB0_817;
	setp.ge.u32 	%p1151, %r33, %r49;
	@%p1151 bra 	$L__BB0_818;
	add.s32 	%r246, %r3, 6;
	setp.lt.s32 	%p1152, %r3, -6;
	setp.ge.s32 	%p1153, %r246, %r48;
	or.pred  	%p1154, %p1152, %p1153;
	@%p1154 bra 	$L__BB0_818;
	ld.const.f32 	%f1541, [constant_filter+668];
	ld.global.nc.f32 	%f1542, [%rd11+56];
	fma.rn.f32 	%f502, %f1541, %f1542, %f2029;
	mov.f32 	%f2029, %f502;
	bra.uni 	$L__BB0_818;
$L__BB0_817:
	ld.const.f32 	%f1539, [constant_filter+668];
	ld.shared.f32 	%f1540, [%r5+152];
	fma.rn.f32 	%f503, %f1539, %f1540, %f2029;
	mov.f32 	%f2029, %f503;
$L__BB0_818:
	setp.lt.u32 	%p1156, %r1, 25;
	and.pred  	%p1157, %p1156, %p1054;
	@%p1157 bra 	$L__BB0_822;
	setp.ge.u32 	%p1158, %r33, %r49;
	@%p1158 bra 	$L__BB0_823;
	add.s32 	%r248, %r3, 7;
	setp.lt.s32 	%p1159, %r3, -7;
	setp.ge.s32 	%p1160, %r248, %r48;
	or.pred  	%p1161, %p1159, %p1160;
	@%p1161 bra 	$L__BB0_823;
	ld.const.f32 	%f1545, [constant_filter+672];
	ld.global.nc.f32 	%f1546, [%rd11+60];
	fma.rn.f32 	%f505, %f1545, %f1546, %f2029;
	mov.f32 	%f2029, %f505;
	bra.uni 	$L__BB0_823;
$L__BB0_822:
	ld.const.f32 	%f1543, [constant_filter+672];
	ld.shared.f32 	%f1544, [%r5+156];
	fma.rn.f32 	%f506, %f1543, %f1544, %f2029;
	mov.f32 	%f2029, %f506;
$L__BB0_823:
	setp.lt.u32 	%p1163, %r1, 24;
	and.pred  	%p1164, %p1163, %p1054;
	@%p1164 bra 	$L__BB0_827;
	setp.ge.u32 	%p1165, %r33, %r49;
	@%p1165 bra 	$L__BB0_828;
	add.s32 	%r250, %r3, 8;
	setp.lt.s32 	%p1166, %r3, -8;
	setp.ge.s32 	%p1167, %r250, %r48;
	or.pred  	%p1168, %p1166, %p1167;
	@%p1168 bra 	$L__BB0_828;
	ld.const.f32 	%f1549, [constant_filter+676];
	ld.global.nc.f32 	%f1550, [%rd11+64];
	fma.rn.f32 	%f508, %f1549, %f1550, %f2029;
	mov.f32 	%f2029, %f508;
	bra.uni 	$L__BB0_828;
$L__BB0_827:
	ld.const.f32 	%f1547, [constant_filter+676];
	ld.shared.f32 	%f1548, [%r5+160];
	fma.rn.f32 	%f509, %f1547, %f1548, %f2029;
	mov.f32 	%f2029, %f509;
$L__BB0_828:
	setp.lt.u32 	%p1170, %r2, 30;
	add.s32 	%r35, %r4, 2;
	add.s32 	%r36, %r34, %r48;
	mul.wide.s32 	%rd33, %r36, 4;
	add.s64 	%rd12, %rd1, %rd33;
	and.pred  	%p1171, %p1053, %p1170;
	@%p1171 bra 	$L__BB0_832;
	setp.ge.u32 	%p1172, %r35, %r49;
	@%p1172 bra 	$L__BB0_833;
	setp.lt.s32 	%p1173, %r3, 8;
	setp.ge.s32 	%p1174, %r7, %r48;
	or.pred  	%p1175, %p1173, %p1174;
	@%p1175 bra 	$L__BB0_833;
	ld.const.f32 	%f1553, [constant_filter+680];
	ld.global.nc.f32 	%f1554, [%rd12];
	fma.rn.f32 	%f511, %f1553, %f1554, %f2029;
	mov.f32 	%f2029, %f511;
	bra.uni 	$L__BB0_833;
$L__BB0_832:
	ld.const.f32 	%f1551, [constant_filter+680];
	ld.shared.f32 	%f1552, [%r5+224];
	fma.rn.f32 	%f512, %f1551, %f1552, %f2029;
	mov.f32 	%f2029, %f512;
$L__BB0_833:
	and.pred  	%p1178, %p1061, %p1170;
	@%p1178 bra 	$L__BB0_837;
	setp.ge.u32 	%p1179, %r35, %r49;
	@%p1179 bra 	$L__BB0_838;
	add.s32 	%r253, %r3, -7;
	setp.lt.s32 	%p1180, %r3, 7;
	setp.ge.s32 	%p1181, %r253, %r48;
	or.pred  	%p1182, %p1180, %p1181;
	@%p1182 bra 	$L__BB0_838;
	ld.const.f32 	%f1557, [constant_filter+684];
	ld.global.nc.f32 	%f1558, [%rd12+4];
	fma.rn.f32 	%f514, %f1557, %f1558, %f2029;
	mov.f32 	%f2029, %f514;
	bra.uni 	$L__BB0_838;
$L__BB0_837:
	ld.const.f32 	%f1555, [constant_filter+684];
	ld.shared.f32 	%f1556, [%r5+228];
	fma.rn.f32 	%f515, %f1555, %f1556, %f2029;
	mov.f32 	%f2029, %f515;
$L__BB0_838:
	and.pred  	%p1185, %p1068, %p1170;
	@%p1185 bra 	$L__BB0_842;
	setp.ge.u32 	%p1186, %r35, %r49;
	@%p1186 bra 	$L__BB0_843;
	add.s32 	%r255, %r3, -6;
	setp.lt.s32 	%p1187, %r3, 6;
	setp.ge.s32 	%p1188, %r255, %r48;
	or.pred  	%p1189, %p1187, %p1188;
	@%p1189 bra 	$L__BB0_843;
	ld.const.f32 	%f1561, [constant_filter+688];
	ld.global.nc.f32 	%f1562, [%rd12+8];
	fma.rn.f32 	%f517, %f1561, %f1562, %f2029;
	mov.f32 	%f2029, %f517;
	bra.uni 	$L__BB0_843;
$L__BB0_842:
	ld.const.f32 	%f1559, [constant_filter+688];
	ld.shared.f32 	%f1560, [%r5+232];
	fma.rn.f32 	%f518, %f1559, %f1560, %f2029;
	mov.f32 	%f2029, %f518;
$L__BB0_843:
	setp.lt.u32 	%p1191, %r12, 32;
	and.pred  	%p1192, %p1191, %p1170;
	@%p1192 bra 	$L__BB0_847;
	setp.ge.u32 	%p1193, %r35, %r49;
	@%p1193 bra 	$L__BB0_848;
	add.s32 	%r257, %r3, -5;
	setp.lt.s32 	%p1194, %r3, 5;
	setp.ge.s32 	%p1195, %r257, %r48;
	or.pred  	%p1196, %p1194, %p1195;
	@%p1196 bra 	$L__BB0_848;
	ld.const.f32 	%f1565, [constant_filter+692];
	ld.global.nc.f32 	%f1566, [%rd12+12];
	fma.rn.f32 	%f520, %f1565, %f1566, %f2029;
	mov.f32 	%f2029, %f520;
	bra.uni 	$L__BB0_848;
$L__BB0_847:
	ld.const.f32 	%f1563, [constant_filter+692];
	ld.shared.f32 	%f1564, [%r5+236];
	fma.rn.f32 	%f521, %f1563, %f1564, %f2029;
	mov.f32 	%f2029, %f521;
$L__BB0_848:
	setp.lt.u32 	%p1198, %r13, 32;
	and.pred  	%p1199, %p1198, %p1170;
	@%p1199 bra 	$L__BB0_852;
	setp.ge.u32 	%p1200, %r35, %r49;
	@%p1200 bra 	$L__BB0_853;
	add.s32 	%r259, %r3, -4;
	setp.lt.s32 	%p1201, %r3, 4;
	setp.ge.s32 	%p1202, %r259, %r48;
	or.pred  	%p1203, %p1201, %p1202;
	@%p1203 bra 	$L__BB0_853;
	ld.const.f32 	%f1569, [constant_filter+696];
	ld.global.nc.f32 	%f1570, [%rd12+16];
	fma.rn.f32 	%f523, %f1569, %f1570, %f2029;
	mov.f32 	%f2029, %f523;
	bra.uni 	$L__BB0_853;
$L__BB0_852:
	ld.const.f32 	%f1567, [constant_filter+696];
	ld.shared.f32 	%f1568, [%r5+240];
	fma.rn.f32 	%f524, %f1567, %f1568, %f2029;
	mov.f32 	%f2029, %f524;
$L__BB0_853:
	setp.lt.u32 	%p1205, %r14, 32;
	and.pred  	%p1206, %p1205, %p1170;
	@%p1206 bra 	$L__BB0_857;
	setp.ge.u32 	%p1207, %r35, %r49;
	@%p1207 bra 	$L__BB0_858;
	add.s32 	%r261, %r3, -3;
	setp.lt.s32 	%p1208, %r3, 3;
	setp.ge.s32 	%p1209, %r261, %r48;
	or.pred  	%p1210, %p1208, %p1209;
	@%p1210 bra 	$L__BB0_858;
	ld.const.f32 	%f1573, [constant_filter+700];
	ld.global.nc.f32 	%f1574, [%rd12+20];
	fma.rn.f32 	%f526, %f1573, %f1574, %f2029;
	mov.f32 	%f2029, %f526;
	bra.uni 	$L__BB0_858;
$L__BB0_857:
	ld.const.f32 	%f1571, [constant_filter+700];
	ld.shared.f32 	%f1572, [%r5+244];
	fma.rn.f32 	%f527, %f1571, %f1572, %f2029;
	mov.f32 	%f2029, %f527;
$L__BB0_858:
	setp.lt.u32 	%p1212, %r15, 32;
	and.pred  	%p1213, %p1212, %p1170;
	@%p1213 bra 	$L__BB0_862;
	setp.ge.u32 	%p1214, %r35, %r49;
	@%p1214 bra 	$L__BB0_863;
	add.s32 	%r263, %r3, -2;
	setp.lt.s32 	%p1215, %r3, 2;
	setp.ge.s32 	%p1216, %r263, %r48;
	or.pred  	%p1217, %p1215, %p1216;
	@%p1217 bra 	$L__BB0_863;
	ld.const.f32 	%f1577, [constant_filter+704];
	ld.global.nc.f32 	%f1578, [%rd12+24];
	fma.rn.f32 	%f529, %f1577, %f1578, %f2029;
	mov.f32 	%f2029, %f529;
	bra.uni 	$L__BB0_863;
$L__BB0_862:
	ld.const.f32 	%f1575, [constant_filter+704];
	ld.shared.f32 	%f1576, [%r5+248];
	fma.rn.f32 	%f530, %f1575, %f1576, %f2029;
	mov.f32 	%f2029, %f530;
$L__BB0_863:
	setp.lt.u32 	%p1219, %r16, 32;
	and.pred  	%p1220, %p1219, %p1170;
	@%p1220 bra 	$L__BB0_867;
	setp.ge.u32 	%p1221, %r35, %r49;
	@%p1221 bra 	$L__BB0_868;
	setp.lt.s32 	%p1222, %r3, 1;
	setp.gt.s32 	%p1223, %r3, %r48;
	or.pred  	%p1224, %p1222, %p1223;
	@%p1224 bra 	$L__BB0_868;
	ld.const.f32 	%f1581, [constant_filter+708];
	ld.global.nc.f32 	%f1582, [%rd12+28];
	fma.rn.f32 	%f532, %f1581, %f1582, %f2029;
	mov.f32 	%f2029, %f532;
	bra.uni 	$L__BB0_868;
$L__BB0_867:
	ld.const.f32 	%f1579, [constant_filter+708];
	ld.shared.f32 	%f1580, [%r5+252];
	fma.rn.f32 	%f533, %f1579, %f1580, %f2029;
	mov.f32 	%f2029, %f533;
$L__BB0_868:
	setp.lt.u32 	%p1226, %r1, 32;
	and.pred  	%p1227, %p1226, %p1170;
	@%p1227 bra 	$L__BB0_871;
	setp.ge.u32 	%p1228, %r35, %r49;
	setp.lt.s32 	%p1229, %r3, 0;
	or.pred  	%p1230, %p1228, %p1229;
	@%p1230 bra 	$L__BB0_872;
	ld.const.f32 	%f1585, [constant_filter+712];
	ld.global.nc.f32 	%f1586, [%rd12+32];
	fma.rn.f32 	%f535, %f1585, %f1586, %f2029;
	mov.f32 	%f2029, %f535;
	bra.uni 	$L__BB0_872;
$L__BB0_871:
	ld.const.f32 	%f1583, [constant_filter+712];
	ld.shared.f32 	%f1584, [%r5+256];
	fma.rn.f32 	%f536, %f1583, %f1584, %f2029;
	mov.f32 	%f2029, %f536;
$L__BB0_872:
	setp.lt.u32 	%p1232, %r1, 31;
	and.pred  	%p1233, %p1232, %p1170;
	@%p1233 bra 	$L__BB0_876;
	setp.ge.u32 	%p1234, %r35, %r49;
	@%p1234 bra 	$L__BB0_877;
	add.s32 	%r267, %r3, 1;
	setp.lt.s32 	%p1235, %r3, -1;
	setp.ge.s32 	%p1236, %r267, %r48;
	or.pred  	%p1237, %p1235, %p1236;
	@%p1237 bra 	$L__BB0_877;
	ld.const.f32 	%f1589, [constant_filter+716];
	ld.global.nc.f32 	%f1590, [%rd12+36];
	fma.rn.f32 	%f538, %f1589, %f1590, %f2029;
	mov.f32 	%f2029, %f538;
	bra.uni 	$L__BB0_877;
$L__BB0_876:
	ld.const.f32 	%f1587, [constant_filter+716];
	ld.shared.f32 	%f1588, [%r5+260];
	fma.rn.f32 	%f539, %f1587, %f1588, %f2029;
	mov.f32 	%f2029, %f539;
$L__BB0_877:
	setp.lt.u32 	%p1238, %r235, 30;
	@%p1238 bra 	$L__BB0_881;
	setp.ge.u32 	%p1239, %r35, %r49;
	@%p1239 bra 	$L__BB0_882;
	add.s32 	%r270, %r3, 2;
	setp.lt.s32 	%p1240, %r3, -2;
	setp.ge.s32 	%p1241, %r270, %r48;
	or.pred  	%p1242, %p1240, %p1241;
	@%p1242 bra 	$L__BB0_882;
	ld.const.f32 	%f1593, [constant_filter+720];
	ld.global.nc.f32 	%f1594, [%rd12+40];
	fma.rn.f32 	%f541, %f1593, %f1594, %f2029;
	mov.f32 	%f2029, %f541;
	bra.uni 	$L__BB0_882;
$L__BB0_881:
	ld.const.f32 	%f1591, [constant_filter+720];
	ld.shared.f32 	%f1592, [%r5+264];
	fma.rn.f32 	%f542, %f1591, %f1592, %f2029;
	mov.f32 	%f2029, %f542;
$L__BB0_882:
	setp.lt.u32 	%p1244, %r1, 29;
	and.pred  	%p1245, %p1244, %p1170;
	@%p1245 bra 	$L__BB0_886;
	setp.ge.u32 	%p1246, %r35, %r49;
	@%p1246 bra 	$L__BB0_887;
	add.s32 	%r272, %r3, 3;
	setp.lt.s32 	%p1247, %r3, -3;
	setp.ge.s32 	%p1248, %r272, %r48;
	or.pred  	%p1249, %p1247, %p1248;
	@%p1249 bra 	$L__BB0_887;
	ld.const.f32 	%f1597, [constant_filter+724];
	ld.global.nc.f32 	%f1598, [%rd12+44];
	fma.rn.f32 	%f544, %f1597, %f1598, %f2029;
	mov.f32 	%f2029, %f544;
	bra.uni 	$L__BB0_887;
$L__BB0_886:
	ld.const.f32 	%f1595, [constant_filter+724];
	ld.shared.f32 	%f1596, [%r5+268];
	fma.rn.f32 	%f545, %f1595, %f1596, %f2029;
	mov.f32 	%f2029, %f545;
$L__BB0_887:
	setp.lt.u32 	%p1251, %r1, 28;
	and.pred  	%p1252, %p1251, %p1170;
	@%p1252 bra 	$L__BB0_891;
	setp.ge.u32 	%p1253, %r35, %r49;
	@%p1253 bra 	$L__BB0_892;
	add.s32 	%r274, %r3, 4;
	setp.lt.s32 	%p1254, %r3, -4;
	setp.ge.s32 	%p1255, %r274, %r48;
	or.pred  	%p1256, %p1254, %p1255;
	@%p1256 bra 	$L__BB0_892;
	ld.const.f32 	%f1601, [constant_filter+728];
	ld.global.nc.f32 	%f1602, [%rd12+48];
	fma.rn.f32 	%f547, %f1601, %f1602, %f2029;
	mov.f32 	%f2029, %f547;
	bra.uni 	$L__BB0_892;
$L__BB0_891:
	ld.const.f32 	%f1599, [constant_filter+728];
	ld.shared.f32 	%f1600, [%r5+272];
	fma.rn.f32 	%f548, %f1599, %f1600, %f2029;
	mov.f32 	%f2029, %f548;
$L__BB0_892:
	setp.lt.u32 	%p1258, %r1, 27;
	and.pred  	%p1259, %p1258, %p1170;
	@%p1259 bra 	$L__BB0_896;
	setp.ge.u32 	%p1260, %r35, %r49;
	@%p1260 bra 	$L__BB0_897;
	add.s32 	%r276, %r3, 5;
	setp.lt.s32 	%p1261, %r3, -5;
	setp.ge.s32 	%p1262, %r276, %r48;
	or.pred  	%p1263, %p1261, %p1262;
	@%p1263 bra 	$L__BB0_897;
	ld.const.f32 	%f1605, [constant_filter+732];
	ld.global.nc.f32 	%f1606, [%rd12+52];
	fma.rn.f32 	%f550, %f1605, %f1606, %f2029;
	mov.f32 	%f2029, %f550;
	bra.uni 	$L__BB0_897;
$L__BB0_896:
	ld.const.f32 	%f1603, [constant_filter+732];
	ld.shared.f32 	%f1604, [%r5+276];
	fma.rn.f32 	%f551, %f1603, %f1604, %f2029;
	mov.f32 	%f2029, %f551;
$L__BB0_897:
	setp.lt.u32 	%p1265, %r1, 26;
	and.pred  	%p1266, %p1265, %p1170;
	@%p1266 bra 	$L__BB0_901;
	setp.ge.u32 	%p1267, %r35, %r49;
	@%p1267 bra 	$L__BB0_902;
	add.s32 	%r278, %r3, 6;
	setp.lt.s32 	%p1268, %r3, -6;
	setp.ge.s32 	%p1269, %r278, %r48;
	or.pred  	%p1270, %p1268, %p1269;
	@%p1270 bra 	$L__BB0_902;
	ld.const.f32 	%f1609, [constant_filter+736];
	ld.global.nc.f32 	%f1610, [%rd12+56];
	fma.rn.f32 	%f553, %f1609, %f1610, %f2029;
	mov.f32 	%f2029, %f553;
	bra.uni 	$L__BB0_902;
$L__BB0_901:
	ld.const.f32 	%f1607, [constant_filter+736];
	ld.shared.f32 	%f1608, [%r5+280];
	fma.rn.f32 	%f554, %f1607, %f1608, %f2029;
	mov.f32 	%f2029, %f554;
$L__BB0_902:
	setp.lt.u32 	%p1272, %r1, 25;
	and.pred  	%p1273, %p1272, %p1170;
	@%p1273 bra 	$L__BB0_906;
	setp.ge.u32 	%p1274, %r35, %r49;
	@%p1274 bra 	$L__BB0_907;
	add.s32 	%r280, %r3, 7;
	setp.lt.s32 	%p1275, %r3, -7;
	setp.ge.s32 	%p1276, %r280, %r48;
	or.pred  	%p1277, %p1275, %p1276;
	@%p1277 bra 	$L__BB0_907;
	ld.const.f32 	%f1613, [constant_filter+740];
	ld.global.nc.f32 	%f1614, [%rd12+60];
	fma.rn.f32 	%f556, %f1613, %f1614, %f2029;
	mov.f32 	%f2029, %f556;
	bra.uni 	$L__BB0_907;
$L__BB0_906:
	ld.const.f32 	%f1611, [constant_filter+740];
	ld.shared.f32 	%f1612, [%r5+284];
	fma.rn.f32 	%f557, %f1611, %f1612, %f2029;
	mov.f32 	%f2029, %f557;
$L__BB0_907:
	and.pred  	%p1280, %p1163, %p1170;
	@%p1280 bra 	$L__BB0_911;
	setp.ge.u32 	%p1281, %r35, %r49;
	@%p1281 bra 	$L__BB0_912;
	add.s32 	%r282, %r3, 8;
	setp.lt.s32 	%p1282, %r3, -8;
	setp.ge.s32 	%p1283, %r282, %r48;
	or.pred  	%p1284, %p1282, %p1283;
	@%p1284 bra 	$L__BB0_912;
	ld.const.f32 	%f1617, [constant_filter+744];
	ld.global.nc.f32 	%f1618, [%rd12+64];
	fma.rn.f32 	%f559, %f1617, %f1618, %f2029;
	mov.f32 	%f2029, %f559;
	bra.uni 	$L__BB0_912;
$L__BB0_911:
	ld.const.f32 	%f1615, [constant_filter+744];
	ld.shared.f32 	%f1616, [%r5+288];
	fma.rn.f32 	%f560, %f1615, %f1616, %f2029;
	mov.f32 	%f2029, %f560;
$L__BB0_912:
	setp.lt.u32 	%p1285, %r6, 32;
	setp.lt.u32 	%p1286, %r2, 29;
	add.s32 	%r37, %r4, 3;
	add.s32 	%r38, %r36, %r48;
	mul.wide.s32 	%rd34, %r38, 4;
	add.s64 	%rd13, %rd1, %rd34;
	and.pred  	%p1287, %p1285, %p1286;
	@%p1287 bra 	$L__BB0_916;
	setp.ge.u32 	%p1288, %r37, %r49;
	@%p1288 bra 	$L__BB0_917;
	setp.lt.s32 	%p1289, %r3, 8;
	setp.ge.s32 	%p1290, %r7, %r48;
	or.pred  	%p1291, %p1289, %p1290;
	@%p1291 bra 	$L__BB0_917;
	ld.const.f32 	%f1621, [constant_filter+748];
	ld.global.nc.f32 	%f1622, [%rd13];
	fma.rn.f32 	%f562, %f1621, %f1622, %f2029;
	mov.f32 	%f2029, %f562;
	bra.uni 	$L__BB0_917;
$L__BB0_916:
	ld.const.f32 	%f1619, [constant_filter+748];
	ld.shared.f32 	%f1620, [%r5+352];
	fma.rn.f32 	%f563, %f1619, %f1620, %f2029;
	mov.f32 	%f2029, %f563;
$L__BB0_917:
	setp.lt.u32 	%p1293, %r10, 32;
	and.pred  	%p1294, %p1293, %p1286;
	@%p1294 bra 	$L__BB0_921;
	setp.ge.u32 	%p1295, %r37, %r49;
	@%p1295 bra 	$L__BB0_922;
	add.s32 	%r285, %r3, -7;
	setp.lt.s32 	%p1296, %r3, 7;
	setp.ge.s32 	%p1297, %r285, %r48;
	or.pred  	%p1298, %p1296, %p1297;
	@%p1298 bra 	$L__BB0_922;
	ld.const.f32 	%f1625, [constant_filter+752];
	ld.global.nc.f32 	%f1626, [%rd13+4];
	fma.rn.f32 	%f565, %f1625, %f1626, %f2029;
	mov.f32 	%f2029, %f565;
	bra.uni 	$L__BB0_922;
$L__BB0_921:
	ld.const.f32 	%f1623, [constant_filter+752];
	ld.shared.f32 	%f1624, [%r5+356];
	fma.rn.f32 	%f566, %f1623, %f1624, %f2029;
	mov.f32 	%f2029, %f566;
$L__BB0_922:
	setp.lt.u32 	%p1300, %r11, 32;
	and.pred  	%p1301, %p1300, %p1286;
	@%p1301 bra 	$L__BB0_926;
	setp.ge.u32 	%p1302, %r37, %r49;
	@%p1302 bra 	$L__BB0_927;
	add.s32 	%r287, %r3, -6;
	setp.lt.s32 	%p1303, %r3, 6;
	setp.ge.s32 	%p1304, %r287, %r48;
	or.pred  	%p1305, %p1303, %p1304;
	@%p1305 bra 	$L__BB0_927;
	ld.const.f32 	%f1629, [constant_filter+756];
	ld.global.nc.f32 	%f1630, [%rd13+8];
	fma.rn.f32 	%f568, %f1629, %f1630, %f2029;
	mov.f32 	%f2029, %f568;
	bra.uni 	$L__BB0_927;
$L__BB0_926:
	ld.const.f32 	%f1627, [constant_filter+756];
	ld.shared.f32 	%f1628, [%r5+360];
	fma.rn.f32 	%f569, %f1627, %f1628, %f2029;
	mov.f32 	%f2029, %f569;
$L__BB0_927:
	and.pred  	%p1308, %p1191, %p1286;
	@%p1308 bra 	$L__BB0_931;
	setp.ge.u32 	%p1309, %r37, %r49;
	@%p1309 bra 	$L__BB0_932;
	add.s32 	%r289, %r3, -5;
	setp.lt.s32 	%p1310, %r3, 5;
	setp.ge.s32 	%p1311, %r289, %r48;
	or.pred  	%p1312, %p1310, %p1311;
	@%p1312 bra 	$L__BB0_932;
	ld.const.f32 	%f1633, [constant_filter+760];
	ld.global.nc.f32 	%f1634, [%rd13+12];
	fma.rn.f32 	%f571, %f1633, %f1634, %f2029;
	mov.f32 	%f2029, %f571;
	bra.uni 	$L__BB0_932;
$L__BB0_931:
	ld.const.f32 	%f1631, [constant_filter+760];
	ld.shared.f32 	%f1632, [%r5+364];
	fma.rn.f32 	%f572, %f1631, %f1632, %f2029;
	mov.f32 	%f2029, %f572;
$L__BB0_932:
	and.pred  	%p1315, %p1198, %p1286;
	@%p1315 bra 	$L__BB0_936;
	setp.ge.u32 	%p1316, %r37, %r49;
	@%p1316 bra 	$L__BB0_937;
	add.s32 	%r291, %r3, -4;
	setp.lt.s32 	%p1317, %r3, 4;
	setp.ge.s32 	%p1318, %r291, %r48;
	or.pred  	%p1319, %p1317, %p1318;
	@%p1319 bra 	$L__BB0_937;
	ld.const.f32 	%f1637, [constant_filter+764];
	ld.global.nc.f32 	%f1638, [%rd13+16];
	fma.rn.f32 	%f574, %f1637, %f1638, %f2029;
	mov.f32 	%f2029, %f574;
	bra.uni 	$L__BB0_937;
$L__BB0_936:
	ld.const.f32 	%f1635, [constant_filter+764];
	ld.shared.f32 	%f1636, [%r5+368];
	fma.rn.f32 	%f575, %f1635, %f1636, %f2029;
	mov.f32 	%f2029, %f575;
$L__BB0_937:
	setp.lt.u32 	%p1321, %r14, 32;
	and.pred  	%p1322, %p1321, %p1286;
	@%p1322 bra 	$L__BB0_941;
	setp.ge.u32 	%p1323, %r37, %r49;
	@%p1323 bra 	$L__BB0_942;
	add.s32 	%r293, %r3, -3;
	setp.lt.s32 	%p1324, %r3, 3;
	setp.ge.s32 	%p1325, %r293, %r48;
	or.pred  	%p1326, %p1324, %p1325;
	@%p1326 bra 	$L__BB0_942;
	ld.const.f32 	%f1641, [constant_filter+768];
	ld.global.nc.f32 	%f1642, [%rd13+20];
	fma.rn.f32 	%f577, %f1641, %f1642, %f2029;
	mov.f32 	%f2029, %f577;
	bra.uni 	$L__BB0_942;
$L__BB0_941:
	ld.const.f32 	%f1639, [constant_filter+768];
	ld.shared.f32 	%f1640, [%r5+372];
	fma.rn.f32 	%f578, %f1639, %f1640, %f2029;
	mov.f32 	%f2029, %f578;
$L__BB0_942:
	setp.lt.u32 	%p1328, %r15, 32;
	and.pred  	%p1329, %p1328, %p1286;
	@%p1329 bra 	$L__BB0_946;
	setp.ge.u32 	%p1330, %r37, %r49;
	@%p1330 bra 	$L__BB0_947;
	add.s32 	%r295, %r3, -2;
	setp.lt.s32 	%p1331, %r3, 2;
	setp.ge.s32 	%p1332, %r295, %r48;
	or.pred  	%p1333, %p1331, %p1332;
	@%p1333 bra 	$L__BB0_947;
	ld.const.f32 	%f1645, [constant_filter+772];
	ld.global.nc.f32 	%f1646, [%rd13+24];
	fma.rn.f32 	%f580, %f1645, %f1646, %f2029;
	mov.f32 	%f2029, %f580;
	bra.uni 	$L__BB0_947;
$L__BB0_946:
	ld.const.f32 	%f1643, [constant_filter+772];
	ld.shared.f32 	%f1644, [%r5+376];
	fma.rn.f32 	%f581, %f1643, %f1644, %f2029;
	mov.f32 	%f2029, %f581;
$L__BB0_947:
	setp.lt.u32 	%p1335, %r16, 32;
	and.pred  	%p1336, %p1335, %p1286;
	@%p1336 bra 	$L__BB0_951;
	setp.ge.u32 	%p1337, %r37, %r49;
	@%p1337 bra 	$L__BB0_952;
	setp.lt.s32 	%p1338, %r3, 1;
	setp.gt.s32 	%p1339, %r3, %r48;
	or.pred  	%p1340, %p1338, %p1339;
	@%p1340 bra 	$L__BB0_952;
	ld.const.f32 	%f1649, [constant_filter+776];
	ld.global.nc.f32 	%f1650, [%rd13+28];
	fma.rn.f32 	%f583, %f1649, %f1650, %f2029;
	mov.f32 	%f2029, %f583;
	bra.uni 	$L__BB0_952;
$L__BB0_951:
	ld.const.f32 	%f1647, [constant_filter+776];
	ld.shared.f32 	%f1648, [%r5+380];
	fma.rn.f32 	%f584, %f1647, %f1648, %f2029;
	mov.f32 	%f2029, %f584;
$L__BB0_952:
	setp.lt.u32 	%p1342, %r1, 32;
	and.pred  	%p1343, %p1342, %p1286;
	@%p1343 bra 	$L__BB0_955;
	setp.ge.u32 	%p1344, %r37, %r49;
	setp.lt.s32 	%p1345, %r3, 0;
	or.pred  	%p1346, %p1344, %p1345;
	@%p1346 bra 	$L__BB0_956;
	ld.const.f32 	%f1653, [constant_filter+780];
	ld.global.nc.f32 	%f1654, [%rd13+32];
	fma.rn.f32 	%f586, %f1653, %f1654, %f2029;
	mov.f32 	%f2029, %f586;
	bra.uni 	$L__BB0_956;
$L__BB0_955:
	ld.const.f32 	%f1651, [constant_filter+780];
	ld.shared.f32 	%f1652, [%r5+384];
	fma.rn.f32 	%f587, %f1651, %f1652, %f2029;
	mov.f32 	%f2029, %f587;
$L__BB0_956:
	setp.lt.u32 	%p1348, %r1, 31;
	and.pred  	%p1349, %p1348, %p1286;
	@%p1349 bra 	$L__BB0_960;
	setp.ge.u32 	%p1350, %r37, %r49;
	@%p1350 bra 	$L__BB0_961;
	add.s32 	%r299, %r3, 1;
	setp.lt.s32 	%p1351, %r3, -1;
	setp.ge.s32 	%p1352, %r299, %r48;
	or.pred  	%p1353, %p1351, %p1352;
	@%p1353 bra 	$L__BB0_961;
	ld.const.f32 	%f1657, [constant_filter+784];
	ld.global.nc.f32 	%f1658, [%rd13+36];
	fma.rn.f32 	%f589, %f1657, %f1658, %f2029;
	mov.f32 	%f2029, %f589;
	bra.uni 	$L__BB0_961;
$L__BB0_960:
	ld.const.f32 	%f1655, [constant_filter+784];
	ld.shared.f32 	%f1656, [%r5+388];
	fma.rn.f32 	%f590, %f1655, %f1656, %f2029;
	mov.f32 	%f2029, %f590;
$L__BB0_961:
	setp.lt.u32 	%p1355, %r1, 30;
	and.pred  	%p1356, %p1355, %p1286;
	@%p1356 bra 	$L__BB0_965;
	setp.ge.u32 	%p1357, %r37, %r49;
	@%p1357 bra 	$L__BB0_966;
	add.s32 	%r301, %r3, 2;
	setp.lt.s32 	%p1358, %r3, -2;
	setp.ge.s32 	%p1359, %r301, %r48;
	or.pred  	%p1360, %p1358, %p1359;
	@%p1360 bra 	$L__BB0_966;
	ld.const.f32 	%f1661, [constant_filter+788];
	ld.global.nc.f32 	%f1662, [%rd13+40];
	fma.rn.f32 	%f592, %f1661, %f1662, %f2029;
	mov.f32 	%f2029, %f592;
	bra.uni 	$L__BB0_966;
$L__BB0_965:
	ld.const.f32 	%f1659, [constant_filter+788];
	ld.shared.f32 	%f1660, [%r5+392];
	fma.rn.f32 	%f593, %f1659, %f1660, %f2029;
	mov.f32 	%f2029, %f593;
$L__BB0_966:
	setp.lt.u32 	%p1361, %r235, 29;
	@%p1361 bra 	$L__BB0_970;
	setp.ge.u32 	%p1362, %r37, %r49;
	@%p1362 bra 	$L__BB0_971;
	add.s32 	%r304, %r3, 3;
	setp.lt.s32 	%p1363, %r3, -3;
	setp.ge.s32 	%p1364, %r304, %r48;
	or.pred  	%p1365, %p1363, %p1364;
	@%p1365 bra 	$L__BB0_971;
	ld.const.f32 	%f1665, [constant_filter+792];
	ld.global.nc.f32 	%f1666, [%rd13+44];
	fma.rn.f32 	%f595, %f1665, %f1666, %f2029;
	mov.f32 	%f2029, %f595;
	bra.uni 	$L__BB0_971;
$L__BB0_970:
	ld.const.f32 	%f1663, [constant_filter+792];
	ld.shared.f32 	%f1664, [%r5+396];
	fma.rn.f32 	%f596, %f1663, %f1664, %f2029;
	mov.f32 	%f2029, %f596;
$L__BB0_971:
	setp.lt.u32 	%p1367, %r1, 28;
	and.pred  	%p1368, %p1367, %p1286;
	@%p1368 bra 	$L__BB0_975;
	setp.ge.u32 	%p1369, %r37, %r49;
	@%p1369 bra 	$L__BB0_976;
	add.s32 	%r306, %r3, 4;
	setp.lt.s32 	%p1370, %r3, -4;
	setp.ge.s32 	%p1371, %r306, %r48;
	or.pred  	%p1372, %p1370, %p1371;
	@%p1372 bra 	$L__BB0_976;
	ld.const.f32 	%f1669, [constant_filter+796];
	ld.global.nc.f32 	%f1670, [%rd13+48];
	fma.rn.f32 	%f598, %f1669, %f1670, %f2029;
	mov.f32 	%f2029, %f598;
	bra.uni 	$L__BB0_976;
$L__BB0_975:
	ld.const.f32 	%f1667, [constant_filter+796];
	ld.shared.f32 	%f1668, [%r5+400];
	fma.rn.f32 	%f599, %f1667, %f1668, %f2029;
	mov.f32 	%f2029, %f599;
$L__BB0_976:
	setp.lt.u32 	%p1374, %r1, 27;
	and.pred  	%p1375, %p1374, %p1286;
	@%p1375 bra 	$L__BB0_980;
	setp.ge.u32 	%p1376, %r37, %r49;
	@%p1376 bra 	$L__BB0_981;
	add.s32 	%r308, %r3, 5;
	setp.lt.s32 	%p1377, %r3, -5;
	setp.ge.s32 	%p1378, %r308, %r48;
	or.pred  	%p1379, %p1377, %p1378;
	@%p1379 bra 	$L__BB0_981;
	ld.const.f32 	%f1673, [constant_filter+800];
	ld.global.nc.f32 	%f1674, [%rd13+52];
	fma.rn.f32 	%f601, %f1673, %f1674, %f2029;
	mov.f32 	%f2029, %f601;
	bra.uni 	$L__BB0_981;
$L__BB0_980:
	ld.const.f32 	%f1671, [constant_filter+800];
	ld.shared.f32 	%f1672, [%r5+404];
	fma.rn.f32 	%f602, %f1671, %f1672, %f2029;
	mov.f32 	%f2029, %f602;
$L__BB0_981:
	setp.lt.u32 	%p1381, %r1, 26;
	and.pred  	%p1382, %p1381, %p1286;
	@%p1382 bra 	$L__BB0_985;
	setp.ge.u32 	%p1383, %r37, %r49;
	@%p1383 bra 	$L__BB0_986;
	add.s32 	%r310, %r3, 6;
	setp.lt.s32 	%p1384, %r3, -6;
	setp.ge.s32 	%p1385, %r310, %r48;
	or.pred  	%p1386, %p1384, %p1385;
	@%p1386 bra 	$L__BB0_986;
	ld.const.f32 	%f1677, [constant_filter+804];
	ld.global.nc.f32 	%f1678, [%rd13+56];
	fma.rn.f32 	%f604, %f1677, %f1678, %f2029;
	mov.f32 	%f2029, %f604;
	bra.uni 	$L__BB0_986;
$L__BB0_985:
	ld.const.f32 	%f1675, [constant_filter+804];
	ld.shared.f32 	%f1676, [%r5+408];
	fma.rn.f32 	%f605, %f1675, %f1676, %f2029;
	mov.f32 	%f2029, %f605;
$L__BB0_986:
	setp.lt.u32 	%p1388, %r1, 25;
	and.pred  	%p1389, %p1388, %p1286;
	@%p1389 bra 	$L__BB0_990;
	setp.ge.u32 	%p1390, %r37, %r49;
	@%p1390 bra 	$L__BB0_991;
	add.s32 	%r312, %r3, 7;
	setp.lt.s32 	%p1391, %r3, -7;
	setp.ge.s32 	%p1392, %r312, %r48;
	or.pred  	%p1393, %p1391, %p1392;
	@%p1393 bra 	$L__BB0_991;
	ld.const.f32 	%f1681, [constant_filter+808];
	ld.global.nc.f32 	%f1682, [%rd13+60];
	fma.rn.f32 	%f607, %f1681, %f1682, %f2029;
	mov.f32 	%f2029, %f607;
	bra.uni 	$L__BB0_991;
$L__BB0_990:
	ld.const.f32 	%f1679, [constant_filter+808];
	ld.shared.f32 	%f1680, [%r5+412];
	fma.rn.f32 	%f608, %f1679, %f1680, %f2029;
	mov.f32 	%f2029, %f608;
$L__BB0_991:
	setp.lt.u32 	%p1395, %r1, 24;
	and.pred  	%p1396, %p1395, %p1286;
	@%p1396 bra 	$L__BB0_995;
	setp.ge.u32 	%p1397, %r37, %r49;
	@%p1397 bra 	$L__BB0_996;
	add.s32 	%r314, %r3, 8;
	setp.lt.s32 	%p1398, %r3, -8;
	setp.ge.s32 	%p1399, %r314, %r48;
	or.pred  	%p1400, %p1398, %p1399;
	@%p1400 bra 	$L__BB0_996;
	ld.const.f32 	%f1685, [constant_filter+812];
	ld.global.nc.f32 	%f1686, [%rd13+64];
	fma.rn.f32 	%f610, %f1685, %f1686, %f2029;
	mov.f32 	%f2029, %f610;
	bra.uni 	$L__BB0_996;
$L__BB0_995:
	ld.const.f32 	%f1683, [constant_filter+812];
	ld.shared.f32 	%f1684, [%r5+416];
	fma.rn.f32 	%f611, %f1683, %f1684, %f2029;
	mov.f32 	%f2029, %f611;
$L__BB0_996:
	setp.lt.u32 	%p1402, %r2, 28;
	add.s32 	%r39, %r4, 4;
	add.s32 	%r40, %r38, %r48;
	mul.wide.s32 	%rd35, %r40, 4;
	add.s64 	%rd14, %rd1, %rd35;
	and.pred  	%p1403, %p1285, %p1402;
	@%p1403 bra 	$L__BB0_1000;
	setp.ge.u32 	%p1404, %r39, %r49;
	@%p1404 bra 	$L__BB0_1001;
	setp.lt.s32 	%p1405, %r3, 8;
	setp.ge.s32 	%p1406, %r7, %r48;
	or.pred  	%p1407, %p1405, %p1406;
	@%p1407 bra 	$L__BB0_1001;
	ld.const.f32 	%f1689, [constant_filter+816];
	ld.global.nc.f32 	%f1690, [%rd14];
	fma.rn.f32 	%f613, %f1689, %f1690, %f2029;
	mov.f32 	%f2029, %f613;
	bra.uni 	$L__BB0_1001;
$L__BB0_1000:
	ld.const.f32 	%f1687, [constant_filter+816];
	ld.shared.f32 	%f1688, [%r5+480];
	fma.rn.f32 	%f614, %f1687, %f1688, %f2029;
	mov.f32 	%f2029, %f614;
$L__BB0_1001:
	setp.lt.u32 	%p1409, %r10, 32;
	and.pred  	%p1410, %p1409, %p1402;
	@%p1410 bra 	$L__BB0_1005;
	setp.ge.u32 	%p1411, %r39, %r49;
	@%p1411 bra 	$L__BB0_1006;
	add.s32 	%r317, %r3, -7;
	setp.lt.s32 	%p1412, %r3, 7;
	setp.ge.s32 	%p1413, %r317, %r48;
	or.pred  	%p1414, %p1412, %p1413;
	@%p1414 bra 	$L__BB0_1006;
	ld.const.f32 	%f1693, [constant_filter+820];
	ld.global.nc.f32 	%f1694, [%rd14+4];
	fma.rn.f32 	%f616, %f1693, %f1694, %f2029;
	mov.f32 	%f2029, %f616;
	bra.uni 	$L__BB0_1006;
$L__BB0_1005:
	ld.const.f32 	%f1691, [constant_filter+820];
	ld.shared.f32 	%f1692, [%r5+484];
	fma.rn.f32 	%f617, %f1691, %f1692, %f2029;
	mov.f32 	%f2029, %f617;
$L__BB0_1006:
	setp.lt.u32 	%p1416, %r11, 32;
	and.pred  	%p1417, %p1416, %p1402;
	@%p1417 bra 	$L__BB0_1010;
	setp.ge.u32 	%p1418, %r39, %r49;
	@%p1418 bra 	$L__BB0_1011;
	add.s32 	%r319, %r3, -6;
	setp.lt.s32 	%p1419, %r3, 6;
	setp.ge.s32 	%p1420, %r319, %r48;
	or.pred  	%p1421, %p1419, %p1420;
	@%p1421 bra 	$L__BB0_1011;
	ld.const.f32 	%f1697, [constant_filter+824];
	ld.global.nc.f32 	%f1698, [%rd14+8];
	fma.rn.f32 	%f619, %f1697, %f1698, %f2029;
	mov.f32 	%f2029, %f619;
	bra.uni 	$L__BB0_1011;
$L__BB0_1010:
	ld.const.f32 	%f1695, [constant_filter+824];
	ld.shared.f32 	%f1696, [%r5+488];
	fma.rn.f32 	%f620, %f1695, %f1696, %f2029;
	mov.f32 	%f2029, %f620;
$L__BB0_1011:
	setp.lt.u32 	%p1423, %r12, 32;
	and.pred  	%p1424, %p1423, %p1402;
	@%p1424 bra 	$L__BB0_1015;
	setp.ge.u32 	%p1425, %r39, %r49;
	@%p1425 bra 	$L__BB0_1016;
	add.s32 	%r321, %r3, -5;
	setp.lt.s32 	%p1426, %r3, 5;
	setp.ge.s32 	%p1427, %r321, %r48;
	or.pred  	%p1428, %p1426, %p1427;
	@%p1428 bra 	$L__BB0_1016;
	ld.const.f32 	%f1701, [constant_filter+828];
	ld.global.nc.f32 	%f1702, [%rd14+12];
	fma.rn.f32 	%f622, %f1701, %f1702, %f2029;
	mov.f32 	%f2029, %f622;
	bra.uni 	$L__BB0_1016;
$L__BB0_1015:
	ld.const.f32 	%f1699, [constant_filter+828];
	ld.shared.f32 	%f1700, [%r5+492];
	fma.rn.f32 	%f623, %f1699, %f1700, %f2029;
	mov.f32 	%f2029, %f623;
$L__BB0_1016:
	setp.lt.u32 	%p1430, %r13, 32;
	and.pred  	%p1431, %p1430, %p1402;
	@%p1431 bra 	$L__BB0_1020;
	setp.ge.u32 	%p1432, %r39, %r49;
	@%p1432 bra 	$L__BB0_1021;
	add.s32 	%r323, %r3, -4;
	setp.lt.s32 	%p1433, %r3, 4;
	setp.ge.s32 	%p1434, %r323, %r48;
	or.pred  	%p1435, %p1433, %p1434;
	@%p1435 bra 	$L__BB0_1021;
	ld.const.f32 	%f1705, [constant_filter+832];
	ld.global.nc.f32 	%f1706, [%rd14+16];
	fma.rn.f32 	%f625, %f1705, %f1706, %f2029;
	mov.f32 	%f2029, %f625;
	bra.uni 	$L__BB0_1021;
$L__BB0_1020:
	ld.const.f32 	%f1703, [constant_filter+832];
	ld.shared.f32 	%f1704, [%r5+496];
	fma.rn.f32 	%f626, %f1703, %f1704, %f2029;
	mov.f32 	%f2029, %f626;
$L__BB0_1021:
	and.pred  	%p1438, %p1321, %p1402;
	@%p1438 bra 	$L__BB0_1025;
	setp.ge.u32 	%p1439, %r39, %r49;
	@%p1439 bra 	$L__BB0_1026;
	add.s32 	%r325, %r3, -3;
	setp.lt.s32 	%p1440, %r3, 3;
	setp.ge.s32 	%p1441, %r325, %r48;
	or.pred  	%p1442, %p1440, %p1441;
	@%p1442 bra 	$L__BB0_1026;
	ld.const.f32 	%f1709, [constant_filter+836];
	ld.global.nc.f32 	%f1710, [%rd14+20];
	fma.rn.f32 	%f628, %f1709, %f1710, %f2029;
	mov.f32 	%f2029, %f628;
	bra.uni 	$L__BB0_1026;
$L__BB0_1025:
	ld.const.f32 	%f1707, [constant_filter+836];
	ld.shared.f32 	%f1708, [%r5+500];
	fma.rn.f32 	%f629, %f1707, %f1708, %f2029;
	mov.f32 	%f2029, %f629;
$L__BB0_1026:
	and.pred  	%p1445, %p1328, %p1402;
	@%p1445 bra 	$L__BB0_1030;
	setp.ge.u32 	%p1446, %r39, %r49;
	@%p1446 bra 	$L__BB0_1031;
	add.s32 	%r327, %r3, -2;
	setp.lt.s32 	%p1447, %r3, 2;
	setp.ge.s32 	%p1448, %r327, %r48;
	or.pred  	%p1449, %p1447, %p1448;
	@%p1449 bra 	$L__BB0_1031;
	ld.const.f32 	%f1713, [constant_filter+840];
	ld.global.nc.f32 	%f1714, [%rd14+24];
	fma.rn.f32 	%f631, %f1713, %f1714, %f2029;
	mov.f32 	%f2029, %f631;
	bra.uni 	$L__BB0_1031;
$L__BB0_1030:
	ld.const.f32 	%f1711, [constant_filter+840];
	ld.shared.f32 	%f1712, [%r5+504];
	fma.rn.f32 	%f632, %f1711, %f1712, %f2029;
	mov.f32 	%f2029, %f632;
$L__BB0_1031:
	setp.lt.u32 	%p1451, %r16, 32;
	and.pred  	%p1452, %p1451, %p1402;
	@%p1452 bra 	$L__BB0_1035;
	setp.ge.u32 	%p1453, %r39, %r49;
	@%p1453 bra 	$L__BB0_1036;
	setp.lt.s32 	%p1454, %r3, 1;
	setp.gt.s32 	%p1455, %r3, %r48;
	or.pred  	%p1456, %p1454, %p1455;
	@%p1456 bra 	$L__BB0_1036;
	ld.const.f32 	%f1717, [constant_filter+844];
	ld.global.nc.f32 	%f1718, [%rd14+28];
	fma.rn.f32 	%f634, %f1717, %f1718, %f2029;
	mov.f32 	%f2029, %f634;
	bra.uni 	$L__BB0_1036;
$L__BB0_1035:
	ld.const.f32 	%f1715, [constant_filter+844];
	ld.shared.f32 	%f1716, [%r5+508];
	fma.rn.f32 	%f635, %f1715, %f1716, %f2029;
	mov.f32 	%f2029, %f635;
$L__BB0_1036:
	setp.lt.u32 	%p1458, %r1, 32;
	and.pred  	%p1459, %p1458, %p1402;
	@%p1459 bra 	$L__BB0_1039;
	setp.ge.u32 	%p1460, %r39, %r49;
	setp.lt.s32 	%p1461, %r3, 0;
	or.pred  	%p1462, %p1460, %p1461;
	@%p1462 bra 	$L__BB0_1040;
	ld.const.f32 	%f1721, [constant_filter+848];
	ld.global.nc.f32 	%f1722, [%rd14+32];
	fma.rn.f32 	%f637, %f1721, %f1722, %f2029;
	mov.f32 	%f2029, %f637;
	bra.uni 	$L__BB0_1040;
$L__BB0_1039:
	ld.const.f32 	%f1719, [constant_filter+848];
	ld.shared.f32 	%f1720, [%r5+512];
	fma.rn.f32 	%f638, %f1719, %f1720, %f2029;
	mov.f32 	%f2029, %f638;
$L__BB0_1040:
	setp.lt.u32 	%p1464, %r1, 31;
	and.pred  	%p1465, %p1464, %p1402;
	@%p1465 bra 	$L__BB0_1044;
	setp.ge.u32 	%p1466, %r39, %r49;
	@%p1466 bra 	$L__BB0_1045;
	add.s32 	%r331, %r3, 1;
	setp.lt.s32 	%p1467, %r3, -1;
	setp.ge.s32 	%p1468, %r331, %r48;
	or.pred  	%p1469, %p1467, %p1468;
	@%p1469 bra 	$L__BB0_1045;
	ld.const.f32 	%f1725, [constant_filter+852];
	ld.global.nc.f32 	%f1726, [%rd14+36];
	fma.rn.f32 	%f640, %f1725, %f1726, %f2029;
	mov.f32 	%f2029, %f640;
	bra.uni 	$L__BB0_1045;
$L__BB0_1044:
	ld.const.f32 	%f1723, [constant_filter+852];
	ld.shared.f32 	%f1724, [%r5+516];
	fma.rn.f32 	%f641, %f1723, %f1724, %f2029;
	mov.f32 	%f2029, %f641;
$L__BB0_1045:
	setp.lt.u32 	%p1471, %r1, 30;
	and.pred  	%p1472, %p1471, %p1402;
	@%p1472 bra 	$L__BB0_1049;
	setp.ge.u32 	%p1473, %r39, %r49;
	@%p1473 bra 	$L__BB0_1050;
	add.s32 	%r333, %r3, 2;
	setp.lt.s32 	%p1474, %r3, -2;
	setp.ge.s32 	%p1475, %r333, %r48;
	or.pred  	%p1476, %p1474, %p1475;
	@%p1476 bra 	$L__BB0_1050;
	ld.const.f32 	%f1729, [constant_filter+856];
	ld.global.nc.f32 	%f1730, [%rd14+40];
	fma.rn.f32 	%f643, %f1729, %f1730, %f2029;
	mov.f32 	%f2029, %f643;
	bra.uni 	$L__BB0_1050;
$L__BB0_1049:
	ld.const.f32 	%f1727, [constant_filter+856];
	ld.shared.f32 	%f1728, [%r5+520];
	fma.rn.f32 	%f644, %f1727, %f1728, %f2029;
	mov.f32 	%f2029, %f644;
$L__BB0_1050:
	setp.lt.u32 	%p1478, %r1, 29;
	and.pred  	%p1479, %p1478, %p1402;
	@%p1479 bra 	$L__BB0_1054;
	setp.ge.u32 	%p1480, %r39, %r49;
	@%p1480 bra 	$L__BB0_1055;
	add.s32 	%r335, %r3, 3;
	setp.lt.s32 	%p1481, %r3, -3;
	setp.ge.s32 	%p1482, %r335, %r48;
	or.pred  	%p1483, %p1481, %p1482;
	@%p1483 bra 	$L__BB0_1055;
	ld.const.f32 	%f1733, [constant_filter+860];
	ld.global.nc.f32 	%f1734, [%rd14+44];
	fma.rn.f32 	%f646, %f1733, %f1734, %f2029;
	mov.f32 	%f2029, %f646;
	bra.uni 	$L__BB0_1055;
$L__BB0_1054:
	ld.const.f32 	%f1731, [constant_filter+860];
	ld.shared.f32 	%f1732, [%r5+524];
	fma.rn.f32 	%f647, %f1731, %f1732, %f2029;
	mov.f32 	%f2029, %f647;
$L__BB0_1055:
	setp.lt.u32 	%p1484, %r235, 28;
	@%p1484 bra 	$L__BB0_1059;
	setp.ge.u32 	%p1485, %r39, %r49;
	@%p1485 bra 	$L__BB0_1060;
	add.s32 	%r338, %r3, 4;
	setp.lt.s32 	%p1486, %r3, -4;
	setp.ge.s32 	%p1487, %r338, %r48;
	or.pred  	%p1488, %p1486, %p1487;
	@%p1488 bra 	$L__BB0_1060;
	ld.const.f32 	%f1737, [constant_filter+864];
	ld.global.nc.f32 	%f1738, [%rd14+48];
	fma.rn.f32 	%f649, %f1737, %f1738, %f2029;
	mov.f32 	%f2029, %f649;
	bra.uni 	$L__BB0_1060;
$L__BB0_1059:
	ld.const.f32 	%f1735, [constant_filter+864];
	ld.shared.f32 	%f1736, [%r5+528];
	fma.rn.f32 	%f650, %f1735, %f1736, %f2029;
	mov.f32 	%f2029, %f650;
$L__BB0_1060:
	setp.lt.u32 	%p1490, %r1, 27;
	and.pred  	%p1491, %p1490, %p1402;
	@%p1491 bra 	$L__BB0_1064;
	setp.ge.u32 	%p1492, %r39, %r49;
	@%p1492 bra 	$L__BB0_1065;
	add.s32 	%r340, %r3, 5;
	setp.lt.s32 	%p1493, %r3, -5;
	setp.ge.s32 	%p1494, %r340, %r48;
	or.pred  	%p1495, %p1493, %p1494;
	@%p1495 bra 	$L__BB0_1065;
	ld.const.f32 	%f1741, [constant_filter+868];
	ld.global.nc.f32 	%f1742, [%rd14+52];
	fma.rn.f32 	%f652, %f1741, %f1742, %f2029;
	mov.f32 	%f2029, %f652;
	bra.uni 	$L__BB0_1065;
$L__BB0_1064:
	ld.const.f32 	%f1739, [constant_filter+868];
	ld.shared.f32 	%f1740, [%r5+532];
	fma.rn.f32 	%f653, %f1739, %f1740, %f2029;
	mov.f32 	%f2029, %f653;
$L__BB0_1065:
	setp.lt.u32 	%p1497, %r1, 26;
	and.pred  	%p1498, %p1497, %p1402;
	@%p1498 bra 	$L__BB0_1069;
	setp.ge.u32 	%p1499, %r39, %r49;
	@%p1499 bra 	$L__BB0_1070;
	add.s32 	%r342, %r3, 6;
	setp.lt.s32 	%p1500, %r3, -6;
	setp.ge.s32 	%p1501, %r342, %r48;
	or.pred  	%p1502, %p1500, %p1501;
	@%p1502 bra 	$L__BB0_1070;
	ld.const.f32 	%f1745, [constant_filter+872];
	ld.global.nc.f32 	%f1746, [%rd14+56];
	fma.rn.f32 	%f655, %f1745, %f1746, %f2029;
	mov.f32 	%f2029, %f655;
	bra.uni 	$L__BB0_1070;
$L__BB0_1069:
	ld.const.f32 	%f1743, [constant_filter+872];
	ld.shared.f32 	%f1744, [%r5+536];
	fma.rn.f32 	%f656, %f1743, %f1744, %f2029;
	mov.f32 	%f2029, %f656;
$L__BB0_1070:
	setp.lt.u32 	%p1504, %r1, 25;
	and.pred  	%p1505, %p1504, %p1402;
	@%p1505 bra 	$L__BB0_1074;
	setp.ge.u32 	%p1506, %r39, %r49;
	@%p1506 bra 	$L__BB0_1075;
	add.s32 	%r344, %r3, 7;
	setp.lt.s32 	%p1507, %r3, -7;
	setp.ge.s32 	%p1508, %r344, %r48;
	or.pred  	%p1509, %p1507, %p1508;
	@%p1509 bra 	$L__BB0_1075;
	ld.const.f32 	%f1749, [constant_filter+876];
	ld.global.nc.f32 	%f1750, [%rd14+60];
	fma.rn.f32 	%f658, %f1749, %f1750, %f2029;
	mov.f32 	%f2029, %f658;
	bra.uni 	$L__BB0_1075;
$L__BB0_1074:
	ld.const.f32 	%f1747, [constant_filter+876];
	ld.shared.f32 	%f1748, [%r5+540];
	fma.rn.f32 	%f659, %f1747, %f1748, %f2029;
	mov.f32 	%f2029, %f659;
$L__BB0_1075:
	and.pred  	%p1512, %p1395, %p1402;
	@%p1512 bra 	$L__BB0_1079;
	setp.ge.u32 	%p1513, %r39, %r49;
	@%p1513 bra 	$L__BB0_1080;
	add.s32 	%r346, %r3, 8;
	setp.lt.s32 	%p1514, %r3, -8;
	setp.ge.s32 	%p1515, %r346, %r48;
	or.pred  	%p1516, %p1514, %p1515;
	@%p1516 bra 	$L__BB0_1080;
	ld.const.f32 	%f1753, [constant_filter+880];
	ld.global.nc.f32 	%f1754, [%rd14+64];
	fma.rn.f32 	%f661, %f1753, %f1754, %f2029;
	mov.f32 	%f2029, %f661;
	bra.uni 	$L__BB0_1080;
$L__BB0_1079:
	ld.const.f32 	%f1751, [constant_filter+880];
	ld.shared.f32 	%f1752, [%r5+544];
	fma.rn.f32 	%f662, %f1751, %f1752, %f2029;
	mov.f32 	%f2029, %f662;
$L__BB0_1080:
	setp.lt.u32 	%p1517, %r6, 32;
	setp.lt.u32 	%p1518, %r2, 27;
	add.s32 	%r41, %r4, 5;
	add.s32 	%r42, %r40, %r48;
	mul.wide.s32 	%rd36, %r42, 4;
	add.s64 	%rd15, %rd1, %rd36;
	and.pred  	%p1519, %p1517, %p1518;
	@%p1519 bra 	$L__BB0_1084;
	setp.ge.u32 	%p1520, %r41, %r49;
	@%p1520 bra 	$L__BB0_1085;
	setp.lt.s32 	%p1521, %r3, 8;
	setp.ge.s32 	%p1522, %r7, %r48;
	or.pred  	%p1523, %p1521, %p1522;
	@%p1523 bra 	$L__BB0_1085;
	ld.const.f32 	%f1757, [constant_filter+884];
	ld.global.nc.f32 	%f1758, [%rd15];
	fma.rn.f32 	%f664, %f1757, %f1758, %f2029;
	mov.f32 	%f2029, %f664;
	bra.uni 	$L__BB0_1085;
$L__BB0_1084:
	ld.const.f32 	%f1755, [constant_filter+884];
	ld.shared.f32 	%f1756, [%r5+608];
	fma.rn.f32 	%f665, %f1755, %f1756, %f2029;
	mov.f32 	%f2029, %f665;
$L__BB0_1085:
	setp.lt.u32 	%p1525, %r10, 32;
	and.pred  	%p1526, %p1525, %p1518;
	@%p1526 bra 	$L__BB0_1089;
	setp.ge.u32 	%p1527, %r41, %r49;
	@%p1527 bra 	$L__BB0_1090;
	add.s32 	%r349, %r3, -7;
	setp.lt.s32 	%p1528, %r3, 7;
	setp.ge.s32 	%p1529, %r349, %r48;
	or.pred  	%p1530, %p1528, %p1529;
	@%p1530 bra 	$L__BB0_1090;
	ld.const.f32 	%f1761, [constant_filter+888];
	ld.global.nc.f32 	%f1762, [%rd15+4];
	fma.rn.f32 	%f667, %f1761, %f1762, %f2029;
	mov.f32 	%f2029, %f667;
	bra.uni 	$L__BB0_1090;
$L__BB0_1089:
	ld.const.f32 	%f1759, [constant_filter+888];
	ld.shared.f32 	%f1760, [%r5+612];
	fma.rn.f32 	%f668, %f1759, %f1760, %f2029;
	mov.f32 	%f2029, %f668;
$L__BB0_1090:
	setp.lt.u32 	%p1532, %r11, 32;
	and.pred  	%p1533, %p1532, %p1518;
	@%p1533 bra 	$L__BB0_1094;
	setp.ge.u32 	%p1534, %r41, %r49;
	@%p1534 bra 	$L__BB0_1095;
	add.s32 	%r351, %r3, -6;
	setp.lt.s32 	%p1535, %r3, 6;
	setp.ge.s32 	%p1536, %r351, %r48;
	or.pred  	%p1537, %p1535, %p1536;
	@%p1537 bra 	$L__BB0_1095;
	ld.const.f32 	%f1765, [constant_filter+892];
	ld.global.nc.f32 	%f1766, [%rd15+8];
	fma.rn.f32 	%f670, %f1765, %f1766, %f2029;
	mov.f32 	%f2029, %f670;
	bra.uni 	$L__BB0_1095;
$L__BB0_1094:
	ld.const.f32 	%f1763, [constant_filter+892];
	ld.shared.f32 	%f1764, [%r5+616];
	fma.rn.f32 	%f671, %f1763, %f1764, %f2029;
	mov.f32 	%f2029, %f671;
$L__BB0_1095:
	setp.lt.u32 	%p1539, %r12, 32;
	and.pred  	%p1540, %p1539, %p1518;
	@%p1540 bra 	$L__BB0_1099;
	setp.ge.u32 	%p1541, %r41, %r49;
	@%p1541 bra 	$L__BB0_1100;
	add.s32 	%r353, %r3, -5;
	setp.lt.s32 	%p1542, %r3, 5;
	setp.ge.s32 	%p1543, %r353, %r48;
	or.pred  	%p1544, %p1542, %p1543;
	@%p1544 bra 	$L__BB0_1100;
	ld.const.f32 	%f1769, [constant_filter+896];
	ld.global.nc.f32 	%f1770, [%rd15+12];
	fma.rn.f32 	%f673, %f1769, %f1770, %f2029;
	mov.f32 	%f2029, %f673;
	bra.uni 	$L__BB0_1100;
$L__BB0_1099:
	ld.const.f32 	%f1767, [constant_filter+896];
	ld.shared.f32 	%f1768, [%r5+620];
	fma.rn.f32 	%f674, %f1767, %f1768, %f2029;
	mov.f32 	%f2029, %f674;
$L__BB0_1100:
	setp.lt.u32 	%p1546, %r13, 32;
	and.pred  	%p1547, %p1546, %p1518;
	@%p1547 bra 	$L__BB0_1104;
	setp.ge.u32 	%p1548, %r41, %r49;
	@%p1548 bra 	$L__BB0_1105;
	add.s32 	%r355, %r3, -4;
	setp.lt.s32 	%p1549, %r3, 4;
	setp.ge.s32 	%p1550, %r355, %r48;
	or.pred  	%p1551, %p1549, %p1550;
	@%p1551 bra 	$L__BB0_1105;
	ld.const.f32 	%f1773, [constant_filter+900];
	ld.global.nc.f32 	%f1774, [%rd15+16];
	fma.rn.f32 	%f676, %f1773, %f1774, %f2029;
	mov.f32 	%f2029, %f676;
	bra.uni 	$L__BB0_1105;
$L__BB0_1104:
	ld.const.f32 	%f1771, [constant_filter+900];
	ld.shared.f32 	%f1772, [%r5+624];
	fma.rn.f32 	%f677, %f1771, %f1772, %f2029;
	mov.f32 	%f2029, %f677;
$L__BB0_1105:
	setp.lt.u32 	%p1553, %r14, 32;
	and.pred  	%p1554, %p1553, %p1518;
	@%p1554 bra 	$L__BB0_1109;
	setp.ge.u32 	%p1555, %r41, %r49;
	@%p1555 bra 	$L__BB0_1110;
	add.s32 	%r357, %r3, -3;
	setp.lt.s32 	%p1556, %r3, 3;
	setp.ge.s32 	%p1557, %r357, %r48;
	or.pred  	%p1558, %p1556, %p1557;
	@%p1558 bra 	$L__BB0_1110;
	ld.const.f32 	%f1777, [constant_filter+904];
	ld.global.nc.f32 	%f1778, [%rd15+20];
	fma.rn.f32 	%f679, %f1777, %f1778, %f2029;
	mov.f32 	%f2029, %f679;
	bra.uni 	$L__BB0_1110;
$L__BB0_1109:
	ld.const.f32 	%f1775, [constant_filter+904];
	ld.shared.f32 	%f1776, [%r5+628];
	fma.rn.f32 	%f680, %f1775, %f1776, %f2029;
	mov.f32 	%f2029, %f680;
$L__BB0_1110:
	setp.lt.u32 	%p1560, %r15, 32;
	and.pred  	%p1561, %p1560, %p1518;
	@%p1561 bra 	$L__BB0_1114;
	setp.ge.u32 	%p1562, %r41, %r49;
	@%p1562 bra 	$L__BB0_1115;
	add.s32 	%r359, %r3, -2;
	setp.lt.s32 	%p1563, %r3, 2;
	setp.ge.s32 	%p1564, %r359, %r48;
	or.pred  	%p1565, %p1563, %p1564;
	@%p1565 bra 	$L__BB0_1115;
	ld.const.f32 	%f1781, [constant_filter+908];
	ld.global.nc.f32 	%f1782, [%rd15+24];
	fma.rn.f32 	%f682, %f1781, %f1782, %f2029;
	mov.f32 	%f2029, %f682;
	bra.uni 	$L__BB0_1115;
$L__BB0_1114:
	ld.const.f32 	%f1779, [constant_filter+908];
	ld.shared.f32 	%f1780, [%r5+632];
	fma.rn.f32 	%f683, %f1779, %f1780, %f2029;
	mov.f32 	%f2029, %f683;
$L__BB0_1115:
	and.pred  	%p1568, %p1451, %p1518;
	@%p1568 bra 	$L__BB0_1119;
	setp.ge.u32 	%p1569, %r41, %r49;
	@%p1569 bra 	$L__BB0_1120;
	setp.lt.s32 	%p1570, %r3, 1;
	setp.gt.s32 	%p1571, %r3, %r48;
	or.pred  	%p1572, %p1570, %p1571;
	@%p1572 bra 	$L__BB0_1120;
	ld.const.f32 	%f1785, [constant_filter+912];
	ld.global.nc.f32 	%f1786, [%rd15+28];
	fma.rn.f32 	%f685, %f1785, %f1786, %f2029;
	mov.f32 	%f2029, %f685;
	bra.uni 	$L__BB0_1120;
$L__BB0_1119:
	ld.const.f32 	%f1783, [constant_filter+912];
	ld.shared.f32 	%f1784, [%r5+636];
	fma.rn.f32 	%f686, %f1783, %f1784, %f2029;
	mov.f32 	%f2029, %f686;
$L__BB0_1120:
	and.pred  	%p1575, %p1458, %p1518;
	@%p1575 bra 	$L__BB0_1123;
	setp.ge.u32 	%p1576, %r41, %r49;
	setp.lt.s32 	%p1577, %r3, 0;
	or.pred  	%p1578, %p1576, %p1577;
	@%p1578 bra 	$L__BB0_1124;
	ld.const.f32 	%f1789, [constant_filter+916];
	ld.global.nc.f32 	%f1790, [%rd15+32];
	fma.rn.f32 	%f688, %f1789, %f1790, %f2029;
	mov.f32 	%f2029, %f688;
	bra.uni 	$L__BB0_1124;
$L__BB0_1123:
	ld.const.f32 	%f1787, [constant_filter+916];
	ld.shared.f32 	%f1788, [%r5+640];
	fma.rn.f32 	%f689, %f1787, %f1788, %f2029;
	mov.f32 	%f2029, %f689;
$L__BB0_1124:
	setp.lt.u32 	%p1580, %r1, 31;
	and.pred  	%p1581, %p1580, %p1518;
	@%p1581 bra 	$L__BB0_1128;
	setp.ge.u32 	%p1582, %r41, %r49;
	@%p1582 bra 	$L__BB0_1129;
	add.s32 	%r363, %r3, 1;
	setp.lt.s32 	%p1583, %r3, -1;
	setp.ge.s32 	%p1584, %r363, %r48;
	or.pred  	%p1585, %p1583, %p1584;
	@%p1585 bra 	$L__BB0_1129;
	ld.const.f32 	%f1793, [constant_filter+920];
	ld.global.nc.f32 	%f1794, [%rd15+36];
	fma.rn.f32 	%f691, %f1793, %f1794, %f2029;
	mov.f32 	%f2029, %f691;
	bra.uni 	$L__BB0_1129;
$L__BB0_1128:
	ld.const.f32 	%f1791, [constant_filter+920];
	ld.shared.f32 	%f1792, [%r5+644];
	fma.rn.f32 	%f692, %f1791, %f1792, %f2029;
	mov.f32 	%f2029, %f692;
$L__BB0_1129:
	setp.lt.u32 	%p1587, %r1, 30;
	and.pred  	%p1588, %p1587, %p1518;
	@%p1588 bra 	$L__BB0_1133;
	setp.ge.u32 	%p1589, %r41, %r49;
	@%p1589 bra 	$L__BB0_1134;
	add.s32 	%r365, %r3, 2;
	setp.lt.s32 	%p1590, %r3, -2;
	setp.ge.s32 	%p1591, %r365, %r48;
	or.pred  	%p1592, %p1590, %p1591;
	@%p1592 bra 	$L__BB0_1134;
	ld.const.f32 	%f1797, [constant_filter+924];
	ld.global.nc.f32 	%f1798, [%rd15+40];
	fma.rn.f32 	%f694, %f1797, %f1798, %f2029;
	mov.f32 	%f2029, %f694;
	bra.uni 	$L__BB0_1134;
$L__BB0_1133:
	ld.const.f32 	%f1795, [constant_filter+924];
	ld.shared.f32 	%f1796, [%r5+648];
	fma.rn.f32 	%f695, %f1795, %f1796, %f2029;
	mov.f32 	%f2029, %f695;
$L__BB0_1134:
	setp.lt.u32 	%p1594, %r1, 29;
	and.pred  	%p1595, %p1594, %p1518;
	@%p1595 bra 	$L__BB0_1138;
	setp.ge.u32 	%p1596, %r41, %r49;
	@%p1596 bra 	$L__BB0_1139;
	add.s32 	%r367, %r3, 3;
	setp.lt.s32 	%p1597, %r3, -3;
	setp.ge.s32 	%p1598, %r367, %r48;
	or.pred  	%p1599, %p1597, %p1598;
	@%p1599 bra 	$L__BB0_1139;
	ld.const.f32 	%f1801, [constant_filter+928];
	ld.global.nc.f32 	%f1802, [%rd15+44];
	fma.rn.f32 	%f697, %f1801, %f1802, %f2029;
	mov.f32 	%f2029, %f697;
	bra.uni 	$L__BB0_1139;
$L__BB0_1138:
	ld.const.f32 	%f1799, [constant_filter+928];
	ld.shared.f32 	%f1800, [%r5+652];
	fma.rn.f32 	%f698, %f1799, %f1800, %f2029;
	mov.f32 	%f2029, %f698;
$L__BB0_1139:
	setp.lt.u32 	%p1601, %r1, 28;
	and.pred  	%p1602, %p1601, %p1518;
	@%p1602 bra 	$L__BB0_1143;
	setp.ge.u32 	%p1603, %r41, %r49;
	@%p1603 bra 	$L__BB0_1144;
	add.s32 	%r369, %r3, 4;
	setp.lt.s32 	%p1604, %r3, -4;
	setp.ge.s32 	%p1605, %r369, %r48;
	or.pred  	%p1606, %p1604, %p1605;
	@%p1606 bra 	$L__BB0_1144;
	ld.const.f32 	%f1805, [constant_filter+932];
	ld.global.nc.f32 	%f1806, [%rd15+48];
	fma.rn.f32 	%f700, %f1805, %f1806, %f2029;
	mov.f32 	%f2029, %f700;
	bra.uni 	$L__BB0_1144;
$L__BB0_1143:
	ld.const.f32 	%f1803, [constant_filter+932];
	ld.shared.f32 	%f1804, [%r5+656];
	fma.rn.f32 	%f701, %f1803, %f1804, %f2029;
	mov.f32 	%f2029, %f701;
$L__BB0_1144:
	setp.lt.u32 	%p1607, %r235, 27;
	@%p1607 bra 	$L__BB0_1148;
	setp.ge.u32 	%p1608, %r41, %r49;
	@%p1608 bra 	$L__BB0_1149;
	add.s32 	%r372, %r3, 5;
	setp.lt.s32 	%p1609, %r3, -5;
	setp.ge.s32 	%p1610, %r372, %r48;
	or.pred  	%p1611, %p1609, %p1610;
	@%p1611 bra 	$L__BB0_1149;
	ld.const.f32 	%f1809, [constant_filter+936];
	ld.global.nc.f32 	%f1810, [%rd15+52];
	fma.rn.f32 	%f703, %f1809, %f1810, %f2029;
	mov.f32 	%f2029, %f703;
	bra.uni 	$L__BB0_1149;
$L__BB0_1148:
	ld.const.f32 	%f1807, [constant_filter+936];
	ld.shared.f32 	%f1808, [%r5+660];
	fma.rn.f32 	%f704, %f1807, %f1808, %f2029;
	mov.f32 	%f2029, %f704;
$L__BB0_1149:
	setp.lt.u32 	%p1613, %r1, 26;
	and.pred  	%p1614, %p1613, %p1518;
	@%p1614 bra 	$L__BB0_1153;
	setp.ge.u32 	%p1615, %r41, %r49;
	@%p1615 bra 	$L__BB0_1154;
	add.s32 	%r374, %r3, 6;
	setp.lt.s32 	%p1616, %r3, -6;
	setp.ge.s32 	%p1617, %r374, %r48;
	or.pred  	%p1618, %p1616, %p1617;
	@%p1618 bra 	$L__BB0_1154;
	ld.const.f32 	%f1813, [constant_filter+940];
	ld.global.nc.f32 	%f1814, [%rd15+56];
	fma.rn.f32 	%f706, %f1813, %f1814, %f2029;
	mov.f32 	%f2029, %f706;
	bra.uni 	$L__BB0_1154;
$L__BB0_1153:
	ld.const.f32 	%f1811, [constant_filter+940];
	ld.shared.f32 	%f1812, [%r5+664];
	fma.rn.f32 	%f707, %f1811, %f1812, %f2029;
	mov.f32 	%f2029, %f707;
$L__BB0_1154:
	setp.lt.u32 	%p1620, %r1, 25;
	and.pred  	%p1621, %p1620, %p1518;
	@%p1621 bra 	$L__BB0_1158;
	setp.ge.u32 	%p1622, %r41, %r49;
	@%p1622 bra 	$L__BB0_1159;
	add.s32 	%r376, %r3, 7;
	setp.lt.s32 	%p1623, %r3, -7;
	setp.ge.s32 	%p1624, %r376, %r48;
	or.pred  	%p1625, %p1623, %p1624;
	@%p1625 bra 	$L__BB0_1159;
	ld.const.f32 	%f1817, [constant_filter+944];
	ld.global.nc.f32 	%f1818, [%rd15+60];
	fma.rn.f32 	%f709, %f1817, %f1818, %f2029;
	mov.f32 	%f2029, %f709;
	bra.uni 	$L__BB0_1159;
$L__BB0_1158:
	ld.const.f32 	%f1815, [constant_filter+944];
	ld.shared.f32 	%f1816, [%r5+668];
	fma.rn.f32 	%f710, %f1815, %f1816, %f2029;
	mov.f32 	%f2029, %f710;
$L__BB0_1159:
	setp.lt.u32 	%p1627, %r1, 24;
	and.pred  	%p1628, %p1627, %p1518;
	@%p1628 bra 	$L__BB0_1163;
	setp.ge.u32 	%p1629, %r41, %r49;
	@%p1629 bra 	$L__BB0_1164;
	add.s32 	%r378, %r3, 8;
	setp.lt.s32 	%p1630, %r3, -8;
	setp.ge.s32 	%p1631, %r378, %r48;
	or.pred  	%p1632, %p1630, %p1631;
	@%p1632 bra 	$L__BB0_1164;
	ld.const.f32 	%f1821, [constant_filter+948];
	ld.global.nc.f32 	%f1822, [%rd15+64];
	fma.rn.f32 	%f712, %f1821, %f1822, %f2029;
	mov.f32 	%f2029, %f712;
	bra.uni 	$L__BB0_1164;
$L__BB0_1163:
	ld.const.f32 	%f1819, [constant_filter+948];
	ld.shared.f32 	%f1820, [%r5+672];
	fma.rn.f32 	%f713, %f1819, %f1820, %f2029;
	mov.f32 	%f2029, %f713;
$L__BB0_1164:
	setp.lt.u32 	%p1634, %r2, 26;
	add.s32 	%r43, %r4, 6;
	add.s32 	%r44, %r42, %r48;
	mul.wide.s32 	%rd37, %r44, 4;
	add.s64 	%rd16, %rd1, %rd37;
	and.pred  	%p1635, %p1517, %p1634;
	@%p1635 bra 	$L__BB0_1168;
	setp.ge.u32 	%p1636, %r43, %r49;
	@%p1636 bra 	$L__BB0_1169;
	setp.lt.s32 	%p1637, %r3, 8;
	setp.ge.s32 	%p1638, %r7, %r48;
	or.pred  	%p1639, %p1637, %p1638;
	@%p1639 bra 	$L__BB0_1169;
	ld.const.f32 	%f1825, [constant_filter+952];
	ld.global.nc.f32 	%f1826, [%rd16];
	fma.rn.f32 	%f715, %f1825, %f1826, %f2029;
	mov.f32 	%f2029, %f715;
	bra.uni 	$L__BB0_1169;
$L__BB0_1168:
	ld.const.f32 	%f1823, [constant_filter+952];
	ld.shared.f32 	%f1824, [%r5+736];
	fma.rn.f32 	%f716, %f1823, %f1824, %f2029;
	mov.f32 	%f2029, %f716;
$L__BB0_1169:
	setp.lt.u32 	%p1641, %r10, 32;
	and.pred  	%p1642, %p1641, %p1634;
	@%p1642 bra 	$L__BB0_1173;
	setp.ge.u32 	%p1643, %r43, %r49;
	@%p1643 bra 	$L__BB0_1174;
	add.s32 	%r381, %r3, -7;
	setp.lt.s32 	%p1644, %r3, 7;
	setp.ge.s32 	%p1645, %r381, %r48;
	or.pred  	%p1646, %p1644, %p1645;
	@%p1646 bra 	$L__BB0_1174;
	ld.const.f32 	%f1829, [constant_filter+956];
	ld.global.nc.f32 	%f1830, [%rd16+4];
	fma.rn.f32 	%f718, %f1829, %f1830, %f2029;
	mov.f32 	%f2029, %f718;
	bra.uni 	$L__BB0_1174;
$L__BB0_1173:
	ld.const.f32 	%f1827, [constant_filter+956];
	ld.shared.f32 	%f1828, [%r5+740];
	fma.rn.f32 	%f719, %f1827, %f1828, %f2029;
	mov.f32 	%f2029, %f719;
$L__BB0_1174:
	setp.lt.u32 	%p1648, %r11, 32;
	and.pred  	%p1649, %p1648, %p1634;
	@%p1649 bra 	$L__BB0_1178;
	setp.ge.u32 	%p1650, %r43, %r49;
	@%p1650 bra 	$L__BB0_1179;
	add.s32 	%r383, %r3, -6;
	setp.lt.s32 	%p1651, %r3, 6;
	setp.ge.s32 	%p1652, %r383, %r48;
	or.pred  	%p1653, %p1651, %p1652;
	@%p1653 bra 	$L__BB0_1179;
	ld.const.f32 	%f1833, [constant_filter+960];
	ld.global.nc.f32 	%f1834, [%rd16+8];
	fma.rn.f32 	%f721, %f1833, %f1834, %f2029;
	mov.f32 	%f2029, %f721;
	bra.uni 	$L__BB0_1179;
$L__BB0_1178:
	ld.const.f32 	%f1831, [constant_filter+960];
	ld.shared.f32 	%f1832, [%r5+744];
	fma.rn.f32 	%f722, %f1831, %f1832, %f2029;
	mov.f32 	%f2029, %f722;
$L__BB0_1179:
	setp.lt.u32 	%p1655, %r12, 32;
	and.pred  	%p1656, %p1655, %p1634;
	@%p1656 bra 	$L__BB0_1183;
	setp.ge.u32 	%p1657, %r43, %r49;
	@%p1657 bra 	$L__BB0_1184;
	add.s32 	%r385, %r3, -5;
	setp.lt.s32 	%p1658, %r3, 5;
	setp.ge.s32 	%p1659, %r385, %r48;
	or.pred  	%p1660, %p1658, %p1659;
	@%p1660 bra 	$L__BB0_1184;
	ld.const.f32 	%f1837, [constant_filter+964];
	ld.global.nc.f32 	%f1838, [%rd16+12];
	fma.rn.f32 	%f724, %f1837, %f1838, %f2029;
	mov.f32 	%f2029, %f724;
	bra.uni 	$L__BB0_1184;
$L__BB0_1183:
	ld.const.f32 	%f1835, [constant_filter+964];
	ld.shared.f32 	%f1836, [%r5+748];
	fma.rn.f32 	%f725, %f1835, %f1836, %f2029;
	mov.f32 	%f2029, %f725;
$L__BB0_1184:
	setp.lt.u32 	%p1662, %r13, 32;
	and.pred  	%p1663, %p1662, %p1634;
	@%p1663 bra 	$L__BB0_1188;
	setp.ge.u32 	%p1664, %r43, %r49;
	@%p1664 bra 	$L__BB0_1189;
	add.s32 	%r387, %r3, -4;
	setp.lt.s32 	%p1665, %r3, 4;
	setp.ge.s32 	%p1666, %r387, %r48;
	or.pred  	%p1667, %p1665, %p1666;
	@%p1667 bra 	$L__BB0_1189;
	ld.const.f32 	%f1841, [constant_filter+968];
	ld.global.nc.f32 	%f1842, [%rd16+16];
	fma.rn.f32 	%f727, %f1841, %f1842, %f2029;
	mov.f32 	%f2029, %f727;
	bra.uni 	$L__BB0_1189;
$L__BB0_1188:
	ld.const.f32 	%f1839, [constant_filter+968];
	ld.shared.f32 	%f1840, [%r5+752];
	fma.rn.f32 	%f728, %f1839, %f1840, %f2029;
	mov.f32 	%f2029, %f728;
$L__BB0_1189:
	setp.lt.u32 	%p1669, %r14, 32;
	and.pred  	%p1670, %p1669, %p1634;
	@%p1670 bra 	$L__BB0_1193;
	setp.ge.u32 	%p1671, %r43, %r49;
	@%p1671 bra 	$L__BB0_1194;
	add.s32 	%r389, %r3, -3;
	setp.lt.s32 	%p1672, %r3, 3;
	setp.ge.s32 	%p1673, %r389, %r48;
	or.pred  	%p1674, %p1672, %p1673;
	@%p1674 bra 	$L__BB0_1194;
	ld.const.f32 	%f1845, [constant_filter+972];
	ld.global.nc.f32 	%f1846, [%rd16+20];
	fma.rn.f32 	%f730, %f1845, %f1846, %f2029;
	mov.f32 	%f2029, %f730;
	bra.uni 	$L__BB0_1194;
$L__BB0_1193:
	ld.const.f32 	%f1843, [constant_filter+972];
	ld.shared.f32 	%f1844, [%r5+756];
	fma.rn.f32 	%f731, %f1843, %f1844, %f2029;
	mov.f32 	%f2029, %f731;
$L__BB0_1194:
	setp.lt.u32 	%p1676, %r15, 32;
	and.pred  	%p1677, %p1676, %p1634;
	@%p1677 bra 	$L__BB0_1198;
	setp.ge.u32 	%p1678, %r43, %r49;
	@%p1678 bra 	$L__BB0_1199;
	add.s32 	%r391, %r3, -2;
	setp.lt.s32 	%p1679, %r3, 2;
	setp.ge.s32 	%p1680, %r391, %r48;
	or.pred  	%p1681, %p1679, %p1680;
	@%p1681 bra 	$L__BB0_1199;
	ld.const.f32 	%f1849, [constant_filter+976];
	ld.global.nc.f32 	%f1850, [%rd16+24];
	fma.rn.f32 	%f733, %f1849, %f1850, %f2029;
	mov.f32 	%f2029, %f733;
	bra.uni 	$L__BB0_1199;
$L__BB0_1198:
	ld.const.f32 	%f1847, [constant_filter+976];
	ld.shared.f32 	%f1848, [%r5+760];
	fma.rn.f32 	%f734, %f1847, %f1848, %f2029;
	mov.f32 	%f2029, %f734;
$L__BB0_1199:
	setp.lt.u32 	%p1683, %r16, 32;
	and.pred  	%p1684, %p1683, %p1634;
	@%p1684 bra 	$L__BB0_1203;
	setp.ge.u32 	%p1685, %r43, %r49;
	@%p1685 bra 	$L__BB0_1204;
	setp.lt.s32 	%p1686, %r3, 1;
	setp.gt.s32 	%p1687, %r3, %r48;
	or.pred  	%p1688, %p1686, %p1687;
	@%p1688 bra 	$L__BB0_1204;
	ld.const.f32 	%f1853, [constant_filter+980];
	ld.global.nc.f32 	%f1854, [%rd16+28];
	fma.rn.f32 	%f736, %f1853, %f1854, %f2029;
	mov.f32 	%f2029, %f736;
	bra.uni 	$L__BB0_1204;
$L__BB0_1203:
	ld.const.f32 	%f1851, [constant_filter+980];
	ld.shared.f32 	%f1852, [%r5+764];
	fma.rn.f32 	%f737, %f1851, %f1852, %f2029;
	mov.f32 	%f2029, %f737;
$L__BB0_1204:
	setp.lt.u32 	%p1690, %r1, 32;
	and.pred  	%p1691, %p1690, %p1634;
	@%p1691 bra 	$L__BB0_1207;
	setp.ge.u32 	%p1692, %r43, %r49;
	setp.lt.s32 	%p1693, %r3, 0;
	or.pred  	%p1694, %p1692, %p1693;
	@%p1694 bra 	$L__BB0_1208;
	ld.const.f32 	%f1857, [constant_filter+984];
	ld.global.nc.f32 	%f1858, [%rd16+32];
	fma.rn.f32 	%f739, %f1857, %f1858, %f2029;
	mov.f32 	%f2029, %f739;
	bra.uni 	$L__BB0_1208;
$L__BB0_1207:
	ld.const.f32 	%f1855, [constant_filter+984];
	ld.shared.f32 	%f1856, [%r5+768];
	fma.rn.f32 	%f740, %f1855, %f1856, %f2029;
	mov.f32 	%f2029, %f740;
$L__BB0_1208:
	and.pred  	%p1697, %p1580, %p1634;
	@%p1697 bra 	$L__BB0_1212;
	setp.ge.u32 	%p1698, %r43, %r49;
	@%p1698 bra 	$L__BB0_1213;
	add.s32 	%r395, %r3, 1;
	setp.lt.s32 	%p1699, %r3, -1;
	setp.ge.s32 	%p1700, %r395, %r48;
	or.pred  	%p1701, %p1699, %p1700;
	@%p1701 bra 	$L__BB0_1213;
	ld.const.f32 	%f1861, [constant_filter+988];
	ld.global.nc.f32 	%f1862, [%rd16+36];
	fma.rn.f32 	%f742, %f1861, %f1862, %f2029;
	mov.f32 	%f2029, %f742;
	bra.uni 	$L__BB0_1213;
$L__BB0_1212:
	ld.const.f32 	%f1859, [constant_filter+988];
	ld.shared.f32 	%f1860, [%r5+772];
	fma.rn.f32 	%f743, %f1859, %f1860, %f2029;
	mov.f32 	%f2029, %f743;
$L__BB0_1213:
	and.pred  	%p1704, %p1587, %p1634;
	@%p1704 bra 	$L__BB0_1217;
	setp.ge.u32 	%p1705, %r43, %r49;
	@%p1705 bra 	$L__BB0_1218;
	add.s32 	%r397, %r3, 2;
	setp.lt.s32 	%p1706, %r3, -2;
	setp.ge.s32 	%p1707, %r397, %r48;
	or.pred  	%p1708, %p1706, %p1707;
	@%p1708 bra 	$L__BB0_1218;
	ld.const.f32 	%f1865, [constant_filter+992];
	ld.global.nc.f32 	%f1866, [%rd16+40];
	fma.rn.f32 	%f745, %f1865, %f1866, %f2029;
	mov.f32 	%f2029, %f745;
	bra.uni 	$L__BB0_1218;
$L__BB0_1217:
	ld.const.f32 	%f1863, [constant_filter+992];
	ld.shared.f32 	%f1864, [%r5+776];
	fma.rn.f32 	%f746, %f1863, %f1864, %f2029;
	mov.f32 	%f2029, %f746;
$L__BB0_1218:
	setp.lt.u32 	%p1710, %r1, 29;
	and.pred  	%p1711, %p1710, %p1634;
	@%p1711 bra 	$L__BB0_1222;
	setp.ge.u32 	%p1712, %r43, %r49;
	@%p1712 bra 	$L__BB0_1223;
	add.s32 	%r399, %r3, 3;
	setp.lt.s32 	%p1713, %r3, -3;
	setp.ge.s32 	%p1714, %r399, %r48;
	or.pred  	%p1715, %p1713, %p1714;
	@%p1715 bra 	$L__BB0_1223;
	ld.const.f32 	%f1869, [constant_filter+996];
	ld.global.nc.f32 	%f1870, [%rd16+44];
	fma.rn.f32 	%f748, %f1869, %f1870, %f2029;
	mov.f32 	%f2029, %f748;
	bra.uni 	$L__BB0_1223;
$L__BB0_1222:
	ld.const.f32 	%f1867, [constant_filter+996];
	ld.shared.f32 	%f1868, [%r5+780];
	fma.rn.f32 	%f749, %f1867, %f1868, %f2029;
	mov.f32 	%f2029, %f749;
$L__BB0_1223:
	setp.lt.u32 	%p1717, %r1, 28;
	and.pred  	%p1718, %p1717, %p1634;
	@%p1718 bra 	$L__BB0_1227;
	setp.ge.u32 	%p1719, %r43, %r49;
	@%p1719 bra 	$L__BB0_1228;
	add.s32 	%r401, %r3, 4;
	setp.lt.s32 	%p1720, %r3, -4;
	setp.ge.s32 	%p1721, %r401, %r48;
	or.pred  	%p1722, %p1720, %p1721;
	@%p1722 bra 	$L__BB0_1228;
	ld.const.f32 	%f1873, [constant_filter+1000];
	ld.global.nc.f32 	%f1874, [%rd16+48];
	fma.rn.f32 	%f751, %f1873, %f1874, %f2029;
	mov.f32 	%f2029, %f751;
	bra.uni 	$L__BB0_1228;
$L__BB0_1227:
	ld.const.f32 	%f1871, [constant_filter+1000];
	ld.shared.f32 	%f1872, [%r5+784];
	fma.rn.f32 	%f752, %f1871, %f1872, %f2029;
	mov.f32 	%f2029, %f752;
$L__BB0_1228:
	setp.lt.u32 	%p1724, %r1, 27;
	and.pred  	%p1725, %p1724, %p1634;
	@%p1725 bra 	$L__BB0_1232;
	setp.ge.u32 	%p1726, %r43, %r49;
	@%p1726 bra 	$L__BB0_1233;
	add.s32 	%r403, %r3, 5;
	setp.lt.s32 	%p1727, %r3, -5;
	setp.ge.s32 	%p1728, %r403, %r48;
	or.pred  	%p1729, %p1727, %p1728;
	@%p1729 bra 	$L__BB0_1233;
	ld.const.f32 	%f1877, [constant_filter+1004];
	ld.global.nc.f32 	%f1878, [%rd16+52];
	fma.rn.f32 	%f754, %f1877, %f1878, %f2029;
	mov.f32 	%f2029, %f754;
	bra.uni 	$L__BB0_1233;
$L__BB0_1232:
	ld.const.f32 	%f1875, [constant_filter+1004];
	ld.shared.f32 	%f1876, [%r5+788];
	fma.rn.f32 	%f755, %f1875, %f1876, %f2029;
	mov.f32 	%f2029, %f755;
$L__BB0_1233:
	setp.lt.u32 	%p1730, %r235, 26;
	@%p1730 bra 	$L__BB0_1237;
	setp.ge.u32 	%p1731, %r43, %r49;
	@%p1731 bra 	$L__BB0_1238;
	add.s32 	%r406, %r3, 6;
	setp.lt.s32 	%p1732, %r3, -6;
	setp.ge.s32 	%p1733, %r406, %r48;
	or.pred  	%p1734, %p1732, %p1733;
	@%p1734 bra 	$L__BB0_1238;
	ld.const.f32 	%f1881, [constant_filter+1008];
	ld.global.nc.f32 	%f1882, [%rd16+56];
	fma.rn.f32 	%f757, %f1881, %f1882, %f2029;
	mov.f32 	%f2029, %f757;
	bra.uni 	$L__BB0_1238;
$L__BB0_1237:
	ld.const.f32 	%f1879, [constant_filter+1008];
	ld.shared.f32 	%f1880, [%r5+792];
	fma.rn.f32 	%f758, %f1879, %f1880, %f2029;
	mov.f32 	%f2029, %f758;
$L__BB0_1238:
	setp.lt.u32 	%p1736, %r1, 25;
	and.pred  	%p1737, %p1736, %p1634;
	@%p1737 bra 	$L__BB0_1242;
	setp.ge.u32 	%p1738, %r43, %r49;
	@%p1738 bra 	$L__BB0_1243;
	add.s32 	%r408, %r3, 7;
	setp.lt.s32 	%p1739, %r3, -7;
	setp.ge.s32 	%p1740, %r408, %r48;
	or.pred  	%p1741, %p1739, %p1740;
	@%p1741 bra 	$L__BB0_1243;
	ld.const.f32 	%f1885, [constant_filter+1012];
	ld.global.nc.f32 	%f1886, [%rd16+60];
	fma.rn.f32 	%f760, %f1885, %f1886, %f2029;
	mov.f32 	%f2029, %f760;
	bra.uni 	$L__BB0_1243;
$L__BB0_1242:
	ld.const.f32 	%f1883, [constant_filter+1012];
	ld.shared.f32 	%f1884, [%r5+796];
	fma.rn.f32 	%f761, %f1883, %f1884, %f2029;
	mov.f32 	%f2029, %f761;
$L__BB0_1243:
	and.pred  	%p1744, %p1627, %p1634;
	@%p1744 bra 	$L__BB0_1247;
	setp.ge.u32 	%p1745, %r43, %r49;
	@%p1745 bra 	$L__BB0_1248;
	add.s32 	%r410, %r3, 8;
	setp.lt.s32 	%p1746, %r3, -8;
	setp.ge.s32 	%p1747, %r410, %r48;
	or.pred  	%p1748, %p1746, %p1747;
	@%p1748 bra 	$L__BB0_1248;
	ld.const.f32 	%f1889, [constant_filter+1016];
	ld.global.nc.f32 	%f1890, [%rd16+64];
	fma.rn.f32 	%f763, %f1889, %f1890, %f2029;
	mov.f32 	%f2029, %f763;
	bra.uni 	$L__BB0_1248;
$L__BB0_1247:
	ld.const.f32 	%f1887, [constant_filter+1016];
	ld.shared.f32 	%f1888, [%r5+800];
	fma.rn.f32 	%f764, %f1887, %f1888, %f2029;
	mov.f32 	%f2029, %f764;
$L__BB0_1248:
	setp.lt.u32 	%p1749, %r6, 32;
	setp.lt.u32 	%p1750, %r2, 25;
	add.s32 	%r45, %r4, 7;
	add.s32 	%r46, %r44, %r48;
	mul.wide.s32 	%rd38, %r46, 4;
	add.s64 	%rd17, %rd1, %rd38;
	and.pred  	%p1751, %p1749, %p1750;
	@%p1751 bra 	$L__BB0_1252;
	setp.ge.u32 	%p1752, %r45, %r49;
	@%p1752 bra 	$L__BB0_1253;
	setp.lt.s32 	%p1753, %r3, 8;
	setp.ge.s32 	%p1754, %r7, %r48;
	or.pred  	%p1755, %p1753, %p1754;
	@%p1755 bra 	$L__BB0_1253;
	ld.const.f32 	%f1893, [constant_filter+1020];
	ld.global.nc.f32 	%f1894, [%rd17];
	fma.rn.f32 	%f766, %f1893, %f1894, %f2029;
	mov.f32 	%f2029, %f766;
	bra.uni 	$L__BB0_1253;
$L__BB0_1252:
	ld.const.f32 	%f1891, [constant_filter+1020];
	ld.shared.f32 	%f1892, [%r5+864];
	fma.rn.f32 	%f767, %f1891, %f1892, %f2029;
	mov.f32 	%f2029, %f767;
$L__BB0_1253:
	setp.lt.u32 	%p1757, %r10, 32;
	and.pred  	%p1758, %p1757, %p1750;
	@%p1758 bra 	$L__BB0_1257;
	setp.ge.u32 	%p1759, %r45, %r49;
	@%p1759 bra 	$L__BB0_1258;
	add.s32 	%r413, %r3, -7;
	setp.lt.s32 	%p1760, %r3, 7;
	setp.ge.s32 	%p1761, %r413, %r48;
	or.pred  	%p1762, %p1760, %p1761;
	@%p1762 bra 	$L__BB0_1258;
	ld.const.f32 	%f1897, [constant_filter+1024];
	ld.global.nc.f32 	%f1898, [%rd17+4];
	fma.rn.f32 	%f769, %f1897, %f1898, %f2029;
	mov.f32 	%f2029, %f769;
	bra.uni 	$L__BB0_1258;
$L__BB0_1257:
	ld.const.f32 	%f1895, [constant_filter+1024];
	ld.shared.f32 	%f1896, [%r5+868];
	fma.rn.f32 	%f770, %f1895, %f1896, %f2029;
	mov.f32 	%f2029, %f770;
$L__BB0_1258:
	setp.lt.u32 	%p1764, %r11, 32;
	and.pred  	%p1765, %p1764, %p1750;
	@%p1765 bra 	$L__BB0_1262;
	setp.ge.u32 	%p1766, %r45, %r49;
	@%p1766 bra 	$L__BB0_1263;
	add.s32 	%r415, %r3, -6;
	setp.lt.s32 	%p1767, %r3, 6;
	setp.ge.s32 	%p1768, %r415, %r48;
	or.pred  	%p1769, %p1767, %p1768;
	@%p1769 bra 	$L__BB0_1263;
	ld.const.f32 	%f1901, [constant_filter+1028];
	ld.global.nc.f32 	%f1902, [%rd17+8];
	fma.rn.f32 	%f772, %f1901, %f1902, %f2029;
	mov.f32 	%f2029, %f772;
	bra.uni 	$L__BB0_1263;
$L__BB0_1262:
	ld.const.f32 	%f1899, [constant_filter+1028];
	ld.shared.f32 	%f1900, [%r5+872];
	fma.rn.f32 	%f773, %f1899, %f1900, %f2029;
	mov.f32 	%f2029, %f773;
$L__BB0_1263:
	setp.lt.u32 	%p1771, %r12, 32;
	and.pred  	%p1772, %p1771, %p1750;
	@%p1772 bra 	$L__BB0_1267;
	setp.ge.u32 	%p1773, %r45, %r49;
	@%p1773 bra 	$L__BB0_1268;
	add.s32 	%r417, %r3, -5;
	setp.lt.s32 	%p1774, %r3, 5;
	setp.ge.s32 	%p1775, %r417, %r48;
	or.pred  	%p1776, %p1774, %p1775;
	@%p1776 bra 	$L__BB0_1268;
	ld.const.f32 	%f1905, [constant_filter+1032];
	ld.global.nc.f32 	%f1906, [%rd17+12];
	fma.rn.f32 	%f775, %f1905, %f1906, %f2029;
	mov.f32 	%f2029, %f775;
	bra.uni 	$L__BB0_1268;
$L__BB0_1267:
	ld.const.f32 	%f1903, [constant_filter+1032];
	ld.shared.f32 	%f1904, [%r5+876];
	fma.rn.f32 	%f776, %f1903, %f1904, %f2029;
	mov.f32 	%f2029, %f776;
$L__BB0_1268:
	setp.lt.u32 	%p1778, %r13, 32;
	and.pred  	%p1779, %p1778, %p1750;
	@%p1779 bra 	$L__BB0_1272;
	setp.ge.u32 	%p1780, %r45, %r49;
	@%p1780 bra 	$L__BB0_1273;
	add.s32 	%r419, %r3, -4;
	setp.lt.s32 	%p1781, %r3, 4;
	setp.ge.s32 	%p1782, %r419, %r48;
	or.pred  	%p1783, %p1781, %p1782;
	@%p1783 bra 	$L__BB0_1273;
	ld.const.f32 	%f1909, [constant_filter+1036];
	ld.global.nc.f32 	%f1910, [%rd17+16];
	fma.rn.f32 	%f778, %f1909, %f1910, %f2029;
	mov.f32 	%f2029, %f778;
	bra.uni 	$L__BB0_1273;
$L__BB0_1272:
	ld.const.f32 	%f1907, [constant_filter+1036];
	ld.shared.f32 	%f1908, [%r5+880];
	fma.rn.f32 	%f779, %f1907, %f1908, %f2029;
	mov.f32 	%f2029, %f779;
$L__BB0_1273:
	setp.lt.u32 	%p1785, %r14, 32;
	and.pred  	%p1786, %p1785, %p1750;
	@%p1786 bra 	$L__BB0_1277;
	setp.ge.u32 	%p1787, %r45, %r49;
	@%p1787 bra 	$L__BB0_1278;
	add.s32 	%r421, %r3, -3;
	setp.lt.s32 	%p1788, %r3, 3;
	setp.ge.s32 	%p1789, %r421, %r48;
	or.pred  	%p1790, %p1788, %p1789;
	@%p1790 bra 	$L__BB0_1278;
	ld.const.f32 	%f1913, [constant_filter+1040];
	ld.global.nc.f32 	%f1914, [%rd17+20];
	fma.rn.f32 	%f781, %f1913, %f1914, %f2029;
	mov.f32 	%f2029, %f781;
	bra.uni 	$L__BB0_1278;
$L__BB0_1277:
	ld.const.f32 	%f1911, [constant_filter+1040];
	ld.shared.f32 	%f1912, [%r5+884];
	fma.rn.f32 	%f782, %f1911, %f1912, %f2029;
	mov.f32 	%f2029, %f782;
$L__BB0_1278:
	setp.lt.u32 	%p1792, %r15, 32;
	and.pred  	%p1793, %p1792, %p1750;
	@%p1793 bra 	$L__BB0_1282;
	setp.ge.u32 	%p1794, %r45, %r49;
	@%p1794 bra 	$L__BB0_1283;
	add.s32 	%r423, %r3, -2;
	setp.lt.s32 	%p1795, %r3, 2;
	setp.ge.s32 	%p1796, %r423, %r48;
	or.pred  	%p1797, %p1795, %p1796;
	@%p1797 bra 	$L__BB0_1283;
	ld.const.f32 	%f1917, [constant_filter+1044];
	ld.global.nc.f32 	%f1918, [%rd17+24];
	fma.rn.f32 	%f784, %f1917, %f1918, %f2029;
	mov.f32 	%f2029, %f784;
	bra.uni 	$L__BB0_1283;
$L__BB0_1282:
	ld.const.f32 	%f1915, [constant_filter+1044];
	ld.shared.f32 	%f1916, [%r5+888];
	fma.rn.f32 	%f785, %f1915, %f1916, %f2029;
	mov.f32 	%f2029, %f785;
$L__BB0_1283:
	setp.lt.u32 	%p1799, %r16, 32;
	and.pred  	%p1800, %p1799, %p1750;
	@%p1800 bra 	$L__BB0_1287;
	setp.ge.u32 	%p1801, %r45, %r49;
	@%p1801 bra 	$L__BB0_1288;
	setp.lt.s32 	%p1802, %r3, 1;
	setp.gt.s32 	%p1803, %r3, %r48;
	or.pred  	%p1804, %p1802, %p1803;
	@%p1804 bra 	$L__BB0_1288;
	ld.const.f32 	%f1921, [constant_filter+1048];
	ld.global.nc.f32 	%f1922, [%rd17+28];
	fma.rn.f32 	%f787, %f1921, %f1922, %f2029;
	mov.f32 	%f2029, %f787;
	bra.uni 	$L__BB0_1288;
$L__BB0_1287:
	ld.const.f32 	%f1919, [constant_filter+1048];
	ld.shared.f32 	%f1920, [%r5+892];
	fma.rn.f32 	%f788, %f1919, %f1920, %f2029;
	mov.f32 	%f2029, %f788;
$L__BB0_1288:
	setp.lt.u32 	%p1806, %r1, 32;
	and.pred  	%p1807, %p1806, %p1750;
	@%p1807 bra 	$L__BB0_1291;
	setp.ge.u32 	%p1808, %r45, %r49;
	setp.lt.s32 	%p1809, %r3, 0;
	or.pred  	%p1810, %p1808, %p1809;
	@%p1810 bra 	$L__BB0_1292;
	ld.const.f32 	%f1925, [constant_filter+1052];
	ld.global.nc.f32 	%f1926, [%rd17+32];
	fma.rn.f32 	%f790, %f1925, %f1926, %f2029;
	mov.f32 	%f2029, %f790;
	bra.uni 	$L__BB0_1292;
$L__BB0_1291:
	ld.const.f32 	%f1923, [constant_filter+1052];
	ld.shared.f32 	%f1924, [%r5+896];
	fma.rn.f32 	%f791, %f1923, %f1924, %f2029;
	mov.f32 	%f2029, %f791;
$L__BB0_1292:
	setp.lt.u32 	%p1812, %r1, 31;
	and.pred  	%p1813, %p1812, %p1750;
	@%p1813 bra 	$L__BB0_1296;
	setp.ge.u32 	%p1814, %r45, %r49;
	@%p1814 bra 	$L__BB0_1297;
	add.s32 	%r427, %r3, 1;
	setp.lt.s32 	%p1815, %r3, -1;
	setp.ge.s32 	%p1816, %r427, %r48;
	or.pred  	%p1817, %p1815, %p1816;
	@%p1817 bra 	$L__BB0_1297;
	ld.const.f32 	%f1929, [constant_filter+1056];
	ld.global.nc.f32 	%f1930, [%rd17+36];
	fma.rn.f32 	%f793, %f1929, %f1930, %f2029;
	mov.f32 	%f2029, %f793;
	bra.uni 	$L__BB0_1297;
$L__BB0_1296:
	ld.const.f32 	%f1927, [constant_filter+1056];
	ld.shared.f32 	%f1928, [%r5+900];
	fma.rn.f32 	%f794, %f1927, %f1928, %f2029;
	mov.f32 	%f2029, %f794;
$L__BB0_1297:
	setp.lt.u32 	%p1819, %r1, 30;
	and.pred  	%p1820, %p1819, %p1750;
	@%p1820 bra 	$L__BB0_1301;
	setp.ge.u32 	%p1821, %r45, %r49;
	@%p1821 bra 	$L__BB0_1302;
	add.s32 	%r429, %r3, 2;
	setp.lt.s32 	%p1822, %r3, -2;
	setp.ge.s32 	%p1823, %r429, %r48;
	or.pred  	%p1824, %p1822, %p1823;
	@%p1824 bra 	$L__BB0_1302;
	ld.const.f32 	%f1933, [constant_filter+1060];
	ld.global.nc.f32 	%f1934, [%rd17+40];
	fma.rn.f32 	%f796, %f1933, %f1934, %f2029;
	mov.f32 	%f2029, %f796;
	bra.uni 	$L__BB0_1302;
$L__BB0_1301:
	ld.const.f32 	%f1931, [constant_filter+1060];
	ld.shared.f32 	%f1932, [%r5+904];
	fma.rn.f32 	%f797, %f1931, %f1932, %f2029;
	mov.f32 	%f2029, %f797;
$L__BB0_1302:
	and.pred  	%p1827, %p1710, %p1750;
	@%p1827 bra 	$L__BB0_1306;
	setp.ge.u32 	%p1828, %r45, %r49;
	@%p1828 bra 	$L__BB0_1307;
	add.s32 	%r431, %r3, 3;
	setp.lt.s32 	%p1829, %r3, -3;
	setp.ge.s32 	%p1830, %r431, %r48;
	or.pred  	%p1831, %p1829, %p1830;
	@%p1831 bra 	$L__BB0_1307;
	ld.const.f32 	%f1937, [constant_filter+1064];
	ld.global.nc.f32 	%f1938, [%rd17+44];
	fma.rn.f32 	%f799, %f1937, %f1938, %f2029;
	mov.f32 	%f2029, %f799;
	bra.uni 	$L__BB0_1307;
$L__BB0_1306:
	ld.const.f32 	%f1935, [constant_filter+1064];
	ld.shared.f32 	%f1936, [%r5+908];
	fma.rn.f32 	%f800, %f1935, %f1936, %f2029;
	mov.f32 	%f2029, %f800;
$L__BB0_1307:
	and.pred  	%p1834, %p1717, %p1750;
	@%p1834 bra 	$L__BB0_1311;
	setp.ge.u32 	%p1835, %r45, %r49;
	@%p1835 bra 	$L__BB0_1312;
	add.s32 	%r433, %r3, 4;
	setp.lt.s32 	%p1836, %r3, -4;
	setp.ge.s32 	%p1837, %r433, %r48;
	or.pred  	%p1838, %p1836, %p1837;
	@%p1838 bra 	$L__BB0_1312;
	ld.const.f32 	%f1941, [constant_filter+1068];
	ld.global.nc.f32 	%f1942, [%rd17+48];
	fma.rn.f32 	%f802, %f1941, %f1942, %f2029;
	mov.f32 	%f2029, %f802;
	bra.uni 	$L__BB0_1312;
$L__BB0_1311:
	ld.const.f32 	%f1939, [constant_filter+1068];
	ld.shared.f32 	%f1940, [%r5+912];
	fma.rn.f32 	%f803, %f1939, %f1940, %f2029;
	mov.f32 	%f2029, %f803;
$L__BB0_1312:
	setp.lt.u32 	%p1840, %r1, 27;
	and.pred  	%p1841, %p1840, %p1750;
	@%p1841 bra 	$L__BB0_1316;
	setp.ge.u32 	%p1842, %r45, %r49;
	@%p1842 bra 	$L__BB0_1317;
	add.s32 	%r435, %r3, 5;
	setp.lt.s32 	%p1843, %r3, -5;
	setp.ge.s32 	%p1844, %r435, %r48;
	or.pred  	%p1845, %p1843, %p1844;
	@%p1845 bra 	$L__BB0_1317;
	ld.const.f32 	%f1945, [constant_filter+1072];
	ld.global.nc.f32 	%f1946, [%rd17+52];
	fma.rn.f32 	%f805, %f1945, %f1946, %f2029;
	mov.f32 	%f2029, %f805;
	bra.uni 	$L__BB0_1317;
$L__BB0_1316:
	ld.const.f32 	%f1943, [constant_filter+1072];
	ld.shared.f32 	%f1944, [%r5+916];
	fma.rn.f32 	%f806, %f1943, %f1944, %f2029;
	mov.f32 	%f2029, %f806;
$L__BB0_1317:
	setp.lt.u32 	%p1847, %r1, 26;
	and.pred  	%p1848, %p1847, %p1750;
	@%p1848 bra 	$L__BB0_1321;
	setp.ge.u32 	%p1849, %r45, %r49;
	@%p1849 bra 	$L__BB0_1322;
	add.s32 	%r437, %r3, 6;
	setp.lt.s32 	%p1850, %r3, -6;
	setp.ge.s32 	%p1851, %r437, %r48;
	or.pred  	%p1852, %p1850, %p1851;
	@%p1852 bra 	$L__BB0_1322;
	ld.const.f32 	%f1949, [constant_filter+1076];
	ld.global.nc.f32 	%f1950, [%rd17+56];
	fma.rn.f32 	%f808, %f1949, %f1950, %f2029;
	mov.f32 	%f2029, %f808;
	bra.uni 	$L__BB0_1322;
$L__BB0_1321:
	ld.const.f32 	%f1947, [constant_filter+1076];
	ld.shared.f32 	%f1948, [%r5+920];
	fma.rn.f32 	%f809, %f1947, %f1948, %f2029;
	mov.f32 	%f2029, %f809;
$L__BB0_1322:
	setp.lt.u32 	%p1853, %r235, 25;
	@%p1853 bra 	$L__BB0_1326;
	setp.ge.u32 	%p1854, %r45, %r49;
	@%p1854 bra 	$L__BB0_1327;
	add.s32 	%r440, %r3, 7;
	setp.lt.s32 	%p1855, %r3, -7;
	setp.ge.s32 	%p1856, %r440, %r48;
	or.pred  	%p1857, %p1855, %p1856;
	@%p1857 bra 	$L__BB0_1327;
	ld.const.f32 	%f1953, [constant_filter+1080];
	ld.global.nc.f32 	%f1954, [%rd17+60];
	fma.rn.f32 	%f811, %f1953, %f1954, %f2029;
	mov.f32 	%f2029, %f811;
	bra.uni 	$L__BB0_1327;
$L__BB0_1326:
	ld.const.f32 	%f1951, [constant_filter+1080];
	ld.shared.f32 	%f1952, [%r5+924];
	fma.rn.f32 	%f812, %f1951, %f1952, %f2029;
	mov.f32 	%f2029, %f812;
$L__BB0_1327:
	setp.lt.u32 	%p1859, %r1, 24;
	and.pred  	%p1860, %p1859, %p1750;
	@%p1860 bra 	$L__BB0_1331;
	setp.ge.u32 	%p1861, %r45, %r49;
	@%p1861 bra 	$L__BB0_1332;
	add.s32 	%r442, %r3, 8;
	setp.lt.s32 	%p1862, %r3, -8;
	setp.ge.s32 	%p1863, %r442, %r48;
	or.pred  	%p1864, %p1862, %p1863;
	@%p1864 bra 	$L__BB0_1332;
	ld.const.f32 	%f1957, [constant_filter+1084];
	ld.global.nc.f32 	%f1958, [%rd17+64];
	fma.rn.f32 	%f814, %f1957, %f1958, %f2029;
	mov.f32 	%f2029, %f814;
	bra.uni 	$L__BB0_1332;
$L__BB0_1331:
	ld.const.f32 	%f1955, [constant_filter+1084];
	ld.shared.f32 	%f1956, [%r5+928];
	fma.rn.f32 	%f815, %f1955, %f1956, %f2029;
	mov.f32 	%f2029, %f815;
$L__BB0_1332:
	setp.lt.u32 	%p1865, %r6, 32;
	setp.lt.u32 	%p1866, %r2, 24;
	add.s32 	%r47, %r4, 8;
	add.s32 	%r444, %r46, %r48;
	mul.wide.s32 	%rd39, %r444, 4;
	add.s64 	%rd18, %rd1, %rd39;
	and.pred  	%p1867, %p1865, %p1866;
	@%p1867 bra 	$L__BB0_1336;
	setp.ge.u32 	%p1868, %r47, %r49;
	@%p1868 bra 	$L__BB0_1337;
	setp.lt.s32 	%p1869, %r3, 8;
	setp.ge.s32 	%p1870, %r7, %r48;
	or.pred  	%p1871, %p1869, %p1870;
	@%p1871 bra 	$L__BB0_1337;
	ld.const.f32 	%f1961, [constant_filter+1088];
	ld.global.nc.f32 	%f1962, [%rd18];
	fma.rn.f32 	%f817, %f1961, %f1962, %f2029;
	mov.f32 	%f2029, %f817;
	bra.uni 	$L__BB0_1337;
$L__BB0_1336:
	ld.const.f32 	%f1959, [constant_filter+1088];
	ld.shared.f32 	%f1960, [%r5+992];
	fma.rn.f32 	%f818, %f1959, %f1960, %f2029;
	mov.f32 	%f2029, %f818;
$L__BB0_1337:
	setp.lt.u32 	%p1872, %r2, 24;
	setp.lt.u32 	%p1873, %r10, 32;
	and.pred  	%p1874, %p1873, %p1872;
	@%p1874 bra 	$L__BB0_1341;
	setp.ge.u32 	%p1875, %r47, %r49;
	@%p1875 bra 	$L__BB0_1342;
	add.s32 	%r446, %r3, -7;
	setp.lt.s32 	%p1876, %r3, 7;
	setp.ge.s32 	%p1877, %r446, %r48;
	or.pred  	%p1878, %p1876, %p1877;
	@%p1878 bra 	$L__BB0_1342;
	ld.const.f32 	%f1965, [constant_filter+1092];
	ld.global.nc.f32 	%f1966, [%rd18+4];
	fma.rn.f32 	%f820, %f1965, %f1966, %f2029;
	mov.f32 	%f2029, %f820;
	bra.uni 	$L__BB0_1342;
$L__BB0_1341:
	ld.const.f32 	%f1963, [constant_filter+1092];
	ld.shared.f32 	%f1964, [%r5+996];
	fma.rn.f32 	%f821, %f1963, %f1964, %f2029;
	mov.f32 	%f2029, %f821;
$L__BB0_1342:
	setp.lt.u32 	%p1879, %r2, 24;
	setp.lt.u32 	%p1880, %r11, 32;
	and.pred  	%p1881, %p1880, %p1879;
	@%p1881 bra 	$L__BB0_1346;
	setp.ge.u32 	%p1882, %r47, %r49;
	@%p1882 bra 	$L__BB0_1347;
	add.s32 	%r448, %r3, -6;
	setp.lt.s32 	%p1883, %r3, 6;
	setp.ge.s32 	%p1884, %r448, %r48;
	or.pred  	%p1885, %p1883, %p1884;
	@%p1885 bra 	$L__BB0_1347;
	ld.const.f32 	%f1969, [constant_filter+1096];
	ld.global.nc.f32 	%f1970, [%rd18+8];
	fma.rn.f32 	%f823, %f1969, %f1970, %f2029;
	mov.f32 	%f2029, %f823;
	bra.uni 	$L__BB0_1347;
$L__BB0_1346:
	ld.const.f32 	%f1967, [constant_filter+1096];
	ld.shared.f32 	%f1968, [%r5+1000];
	fma.rn.f32 	%f824, %f1967, %f1968, %f2029;
	mov.f32 	%f2029, %f824;
$L__BB0_1347:
	setp.lt.u32 	%p1886, %r2, 24;
	setp.lt.u32 	%p1887, %r12, 32;
	and.pred  	%p1888, %p1887, %p1886;
	@%p1888 bra 	$L__BB0_1351;
	setp.ge.u32 	%p1889, %r47, %r49;
	@%p1889 bra 	$L__BB0_1352;
	add.s32 	%r450, %r3, -5;
	setp.lt.s32 	%p1890, %r3, 5;
	setp.ge.s32 	%p1891, %r450, %r48;
	or.pred  	%p1892, %p1890, %p1891;
	@%p1892 bra 	$L__BB0_1352;
	ld.const.f32 	%f1973, [constant_filter+1100];
	ld.global.nc.f32 	%f1974, [%rd18+12];
	fma.rn.f32 	%f826, %f1973, %f1974, %f2029;
	mov.f32 	%f2029, %f826;
	bra.uni 	$L__BB0_1352;
$L__BB0_1351:
	ld.const.f32 	%f1971, [constant_filter+1100];
	ld.shared.f32 	%f1972, [%r5+1004];
	fma.rn.f32 	%f827, %f1971, %f1972, %f2029;
	mov.f32 	%f2029, %f827;
$L__BB0_1352:
	setp.lt.u32 	%p1893, %r2, 24;
	setp.lt.u32 	%p1894, %r13, 32;
	and.pred  	%p1895, %p1894, %p1893;
	@%p1895 bra 	$L__BB0_1356;
	setp.ge.u32 	%p1896, %r47, %r49;
	@%p1896 bra 	$L__BB0_1357;
	add.s32 	%r452, %r3, -4;
	setp.lt.s32 	%p1897, %r3, 4;
	setp.ge.s32 	%p1898, %r452, %r48;
	or.pred  	%p1899, %p1897, %p1898;
	@%p1899 bra 	$L__BB0_1357;
	ld.const.f32 	%f1977, [constant_filter+1104];
	ld.global.nc.f32 	%f1978, [%rd18+16];
	fma.rn.f32 	%f829, %f1977, %f1978, %f2029;
	mov.f32 	%f2029, %f829;
	bra.uni 	$L__BB0_1357;
$L__BB0_1356:
	ld.const.f32 	%f1975, [constant_filter+1104];
	ld.shared.f32 	%f1976, [%r5+1008];
	fma.rn.f32 	%f830, %f1975, %f1976, %f2029;
	mov.f32 	%f2029, %f830;
$L__BB0_1357:
	setp.lt.u32 	%p1900, %r2, 24;
	setp.lt.u32 	%p1901, %r14, 32;
	and.pred  	%p1902, %p1901, %p1900;
	@%p1902 bra 	$L__BB0_1361;
	setp.ge.u32 	%p1903, %r47, %r49;
	@%p1903 bra 	$L__BB0_1362;
	add.s32 	%r454, %r3, -3;
	setp.lt.s32 	%p1904, %r3, 3;
	setp.ge.s32 	%p1905, %r454, %r48;
	or.pred  	%p1906, %p1904, %p1905;
	@%p1906 bra 	$L__BB0_1362;
	ld.const.f32 	%f1981, [constant_filter+1108];
	ld.global.nc.f32 	%f1982, [%rd18+20];
	fma.rn.f32 	%f832, %f1981, %f1982, %f2029;
	mov.f32 	%f2029, %f832;
	bra.uni 	$L__BB0_1362;
$L__BB0_1361:
	ld.const.f32 	%f1979, [constant_filter+1108];
	ld.shared.f32 	%f1980, [%r5+1012];
	fma.rn.f32 	%f833, %f1979, %f1980, %f2029;
	mov.f32 	%f2029, %f833;
$L__BB0_1362:
	setp.lt.u32 	%p1907, %r2, 24;
	setp.lt.u32 	%p1908, %r15, 32;
	and.pred  	%p1909, %p1908, %p1907;
	@%p1909 bra 	$L__BB0_1366;
	setp.ge.u32 	%p1910, %r47, %r49;
	@%p1910 bra 	$L__BB0_1367;
	add.s32 	%r456, %r3, -2;
	setp.lt.s32 	%p1911, %r3, 2;
	setp.ge.s32 	%p1912, %r456, %r48;
	or.pred  	%p1913, %p1911, %p1912;
	@%p1913 bra 	$L__BB0_1367;
	ld.const.f32 	%f1985, [constant_filter+1112];
	ld.global.nc.f32 	%f1986, [%rd18+24];
	fma.rn.f32 	%f835, %f1985, %f1986, %f2029;
	mov.f32 	%f2029, %f835;
	bra.uni 	$L__BB0_1367;
$L__BB0_1366:
	ld.const.f32 	%f1983, [constant_filter+1112];
	ld.shared.f32 	%f1984, [%r5+1016];
	fma.rn.f32 	%f836, %f1983, %f1984, %f2029;
	mov.f32 	%f2029, %f836;
$L__BB0_1367:
	setp.lt.u32 	%p1914, %r2, 24;
	setp.lt.u32 	%p1915, %r16, 32;
	and.pred  	%p1916, %p1915, %p1914;
	@%p1916 bra 	$L__BB0_1371;
	setp.ge.u32 	%p1917, %r47, %r49;
	@%p1917 bra 	$L__BB0_1372;
	setp.lt.s32 	%p1918, %r3, 1;
	setp.gt.s32 	%p1919, %r3, %r48;
	or.pred  	%p1920, %p1918, %p1919;
	@%p1920 bra 	$L__BB0_1372;
	ld.const.f32 	%f1989, [constant_filter+1116];
	ld.global.nc.f32 	%f1990, [%rd18+28];
	fma.rn.f32 	%f838, %f1989, %f1990, %f2029;
	mov.f32 	%f2029, %f838;
	bra.uni 	$L__BB0_1372;
$L__BB0_1371:
	ld.const.f32 	%f1987, [constant_filter+1116];
	ld.shared.f32 	%f1988, [%r5+1020];
	fma.rn.f32 	%f839, %f1987, %f1988, %f2029;
	mov.f32 	%f2029, %f839;
$L__BB0_1372:
	setp.lt.u32 	%p1921, %r2, 24;
	setp.lt.u32 	%p1922, %r1, 32;
	and.pred  	%p1923, %p1922, %p1921;
	@%p1923 bra 	$L__BB0_1375;
	setp.ge.u32 	%p1924, %r47, %r49;
	setp.lt.s32 	%p1925, %r3, 0;
	or.pred  	%p1926, %p1924, %p1925;
	@%p1926 bra 	$L__BB0_1376;
	ld.const.f32 	%f1993, [constant_filter+1120];
	ld.global.nc.f32 	%f1994, [%rd18+32];
	fma.rn.f32 	%f841, %f1993, %f1994, %f2029;
	mov.f32 	%f2029, %f841;
	bra.uni 	$L__BB0_1376;
$L__BB0_1375:
	ld.const.f32 	%f1991, [constant_filter+1120];
	ld.shared.f32 	%f1992, [%r5+1024];
	fma.rn.f32 	%f842, %f1991, %f1992, %f2029;
	mov.f32 	%f2029, %f842;
$L__BB0_1376:
	setp.lt.u32 	%p1927, %r2, 24;
	setp.lt.u32 	%p1928, %r1, 31;
	and.pred  	%p1929, %p1928, %p1927;
	@%p1929 bra 	$L__BB0_1380;
	setp.ge.u32 	%p1930, %r47, %r49;
	@%p1930 bra 	$L__BB0_1381;
	add.s32 	%r460, %r3, 1;
	setp.lt.s32 	%p1931, %r3, -1;
	setp.ge.s32 	%p1932, %r460, %r48;
	or.pred  	%p1933, %p1931, %p1932;
	@%p1933 bra 	$L__BB0_1381;
	ld.const.f32 	%f1997, [constant_filter+1124];
	ld.global.nc.f32 	%f1998, [%rd18+36];
	fma.rn.f32 	%f844, %f1997, %f1998, %f2029;
	mov.f32 	%f2029, %f844;
	bra.uni 	$L__BB0_1381;
$L__BB0_1380:
	ld.const.f32 	%f1995, [constant_filter+1124];
	ld.shared.f32 	%f1996, [%r5+1028];
	fma.rn.f32 	%f845, %f1995, %f1996, %f2029;
	mov.f32 	%f2029, %f845;
$L__BB0_1381:
	setp.lt.u32 	%p1934, %r2, 24;
	setp.lt.u32 	%p1935, %r1, 30;
	and.pred  	%p1936, %p1935, %p1934;
	@%p1936 bra 	$L__BB0_1385;
	setp.ge.u32 	%p1937, %r47, %r49;
	@%p1937 bra 	$L__BB0_1386;
	add.s32 	%r462, %r3, 2;
	setp.lt.s32 	%p1938, %r3, -2;
	setp.ge.s32 	%p1939, %r462, %r48;
	or.pred  	%p1940, %p1938, %p1939;
	@%p1940 bra 	$L__BB0_1386;
	ld.const.f32 	%f2001, [constant_filter+1128];
	ld.global.nc.f32 	%f2002, [%rd18+40];
	fma.rn.f32 	%f847, %f2001, %f2002, %f2029;
	mov.f32 	%f2029, %f847;
	bra.uni 	$L__BB0_1386;
$L__BB0_1385:
	ld.const.f32 	%f1999, [constant_filter+1128];
	ld.shared.f32 	%f2000, [%r5+1032];
	fma.rn.f32 	%f848, %f1999, %f2000, %f2029;
	mov.f32 	%f2029, %f848;
$L__BB0_1386:
	setp.lt.u32 	%p1941, %r2, 24;
	setp.lt.u32 	%p1942, %r1, 29;
	and.pred  	%p1943, %p1942, %p1941;
	@%p1943 bra 	$L__BB0_1390;
	setp.ge.u32 	%p1944, %r47, %r49;
	@%p1944 bra 	$L__BB0_1391;
	add.s32 	%r464, %r3, 3;
	setp.lt.s32 	%p1945, %r3, -3;
	setp.ge.s32 	%p1946, %r464, %r48;
	or.pred  	%p1947, %p1945, %p1946;
	@%p1947 bra 	$L__BB0_1391;
	ld.const.f32 	%f2005, [constant_filter+1132];
	ld.global.nc.f32 	%f2006, [%rd18+44];
	fma.rn.f32 	%f850, %f2005, %f2006, %f2029;
	mov.f32 	%f2029, %f850;
	bra.uni 	$L__BB0_1391;
$L__BB0_1390:
	ld.const.f32 	%f2003, [constant_filter+1132];
	ld.shared.f32 	%f2004, [%r5+1036];
	fma.rn.f32 	%f851, %f2003, %f2004, %f2029;
	mov.f32 	%f2029, %f851;
$L__BB0_1391:
	setp.lt.u32 	%p1948, %r2, 24;
	setp.lt.u32 	%p1949, %r1, 28;
	and.pred  	%p1950, %p1949, %p1948;
	@%p1950 bra 	$L__BB0_1395;
	setp.ge.u32 	%p1951, %r47, %r49;
	@%p1951 bra 	$L__BB0_1396;
	add.s32 	%r466, %r3, 4;
	setp.lt.s32 	%p1952, %r3, -4;
	setp.ge.s32 	%p1953, %r466, %r48;
	or.pred  	%p1954, %p1952, %p1953;
	@%p1954 bra 	$L__BB0_1396;
	ld.const.f32 	%f2009, [constant_filter+1136];
	ld.global.nc.f32 	%f2010, [%rd18+48];
	fma.rn.f32 	%f853, %f2009, %f2010, %f2029;
	mov.f32 	%f2029, %f853;
	bra.uni 	$L__BB0_1396;
$L__BB0_1395:
	ld.const.f32 	%f2007, [constant_filter+1136];
	ld.shared.f32 	%f2008, [%r5+1040];
	fma.rn.f32 	%f854, %f2007, %f2008, %f2029;
	mov.f32 	%f2029, %f854;
$L__BB0_1396:
	setp.lt.u32 	%p1955, %r2, 24;
	setp.lt.u32 	%p1956, %r1, 27;
	and.pred  	%p1957, %p1956, %p1955;
	@%p1957 bra 	$L__BB0_1400;
	setp.ge.u32 	%p1958, %r47, %r49;
	@%p1958 bra 	$L__BB0_1401;
	add.s32 	%r468, %r3, 5;
	setp.lt.s32 	%p1959, %r3, -5;
	setp.ge.s32 	%p1960, %r468, %r48;
	or.pred  	%p1961, %p1959, %p1960;
	@%p1961 bra 	$L__BB0_1401;
	ld.const.f32 	%f2013, [constant_filter+1140];
	ld.global.nc.f32 	%f2014, [%rd18+52];
	fma.rn.f32 	%f856, %f2013, %f2014, %f2029;
	mov.f32 	%f2029, %f856;
	bra.uni 	$L__BB0_1401;
$L__BB0_1400:
	ld.const.f32 	%f2011, [constant_filter+1140];
	ld.shared.f32 	%f2012, [%r5+1044];
	fma.rn.f32 	%f857, %f2011, %f2012, %f2029;
	mov.f32 	%f2029, %f857;
$L__BB0_1401:
	setp.lt.u32 	%p1962, %r2, 24;
	setp.lt.u32 	%p1963, %r1, 26;
	and.pred  	%p1964, %p1963, %p1962;
	@%p1964 bra 	$L__BB0_1405;
	setp.ge.u32 	%p1965, %r47, %r49;
	@%p1965 bra 	$L__BB0_1406;
	add.s32 	%r470, %r3, 6;
	setp.lt.s32 	%p1966, %r3, -6;
	setp.ge.s32 	%p1967, %r470, %r48;
	or.pred  	%p1968, %p1966, %p1967;
	@%p1968 bra 	$L__BB0_1406;
	ld.const.f32 	%f2017, [constant_filter+1144];
	ld.global.nc.f32 	%f2018, [%rd18+56];
	fma.rn.f32 	%f859, %f2017, %f2018, %f2029;
	mov.f32 	%f2029, %f859;
	bra.uni 	$L__BB0_1406;
$L__BB0_1405:
	ld.const.f32 	%f2015, [constant_filter+1144];
	ld.shared.f32 	%f2016, [%r5+1048];
	fma.rn.f32 	%f860, %f2015, %f2016, %f2029;
	mov.f32 	%f2029, %f860;
$L__BB0_1406:
	setp.lt.u32 	%p1969, %r2, 24;
	setp.lt.u32 	%p1970, %r1, 25;
	and.pred  	%p1971, %p1970, %p1969;
	@%p1971 bra 	$L__BB0_1410;
	setp.ge.u32 	%p1972, %r47, %r49;
	@%p1972 bra 	$L__BB0_1411;
	add.s32 	%r472, %r3, 7;
	setp.lt.s32 	%p1973, %r3, -7;
	setp.ge.s32 	%p1974, %r472, %r48;
	or.pred  	%p1975, %p1973, %p1974;
	@%p1975 bra 	$L__BB0_1411;
	ld.const.f32 	%f2021, [constant_filter+1148];
	ld.global.nc.f32 	%f2022, [%rd18+60];
	fma.rn.f32 	%f862, %f2021, %f2022, %f2029;
	mov.f32 	%f2029, %f862;
	bra.uni 	$L__BB0_1411;
$L__BB0_1410:
	ld.const.f32 	%f2019, [constant_filter+1148];
	ld.shared.f32 	%f2020, [%r5+1052];
	fma.rn.f32 	%f863, %f2019, %f2020, %f2029;
	mov.f32 	%f2029, %f863;
$L__BB0_1411:
	setp.lt.u32 	%p1976, %r235, 24;
	@%p1976 bra 	$L__BB0_1415;
	setp.ge.u32 	%p1977, %r47, %r49;
	@%p1977 bra 	$L__BB0_1416;
	add.s32 	%r475, %r3, 8;
	setp.lt.s32 	%p1978, %r3, -8;
	setp.ge.s32 	%p1979, %r475, %r48;
	or.pred  	%p1980, %p1978, %p1979;
	@%p1980 bra 	$L__BB0_1416;
	ld.const.f32 	%f2025, [constant_filter+1152];
	ld.global.nc.f32 	%f2026, [%rd18+64];
	fma.rn.f32 	%f865, %f2025, %f2026, %f2029;
	mov.f32 	%f2029, %f865;
	bra.uni 	$L__BB0_1416;
$L__BB0_1415:
	ld.const.f32 	%f2023, [constant_filter+1152];
	ld.shared.f32 	%f2024, [%r5+1056];
	fma.rn.f32 	%f866, %f2023, %f2024, %f2029;
	mov.f32 	%f2029, %f866;
$L__BB0_1416:
	add.s32 	%r476, %r32, 8;
	cvta.to.global.u64 	%rd40, %rd19;
	mul.wide.s32 	%rd41, %r476, 4;
	add.s64 	%rd42, %rd40, %rd41;
	st.global.f32 	[%rd42], %f2029;
$L__BB0_1417:
	ret;

}


// ===== COMPILED SASS (sm_100) =====

	.target	sm_100

	.elftype	@"ET_EXEC"


//--------------------- .note.nv.tkinfo           --------------------------
	.section	.note.nv.tkinfo,"",@"SHT_NOTE"
	.sectionflags	@"SHF_NOTE_NV_TKINFO"
	.tkinfo
        /*0018*/ 	.word	0x00000002
        /*0030*/ 	.string	""
        /*0030*/ 	.string	"ptxas"
        /*0030*/ 	.string	"Cuda compilation tools, release 13.0, V13.0.88"
        /*0030*/ 	.string	"Build cuda_13.0.r13.0/compiler.36424714_0"
        /*0030*/ 	.string	"-arch sm_100 -m 64 "



//--------------------- .note.nv.cuinfo           --------------------------
	.section	.note.nv.cuinfo,"",@"SHT_NOTE"
	.sectionflags	@"SHF_NOTE_NV_CUINFO"
        /*0018*/ 	.short	0x0002
        /*001a*/ 	.short	0x0064
        /*001c*/ 	.short	0x0082
	.zero		2


//--------------------- .nv.info                  --------------------------
	.section	.nv.info,"",@"SHT_CUDA_INFO"
	.align	4


	//----- nvinfo : EIATTR_REGCOUNT
	.align		4
        /*0000*/ 	.byte	0x04, 0x2f
        /*0002*/ 	.short	(.L_2 - .L_1)
	.align		4
.L_1:
        /*0004*/ 	.word	index@(_Z24convolution_tiled_kernelPKfPfii)
        /*0008*/ 	.word	0x0000001b


	//----- nvinfo : EIATTR_FRAME_SIZE
	.align		4
.L_2:
        /*000c*/ 	.byte	0x04, 0x11
        /*000e*/ 	.short	(.L_4 - .L_3)
	.align		4
.L_3:
        /*0010*/ 	.word	index@(_Z24convolution_tiled_kernelPKfPfii)
        /*0014*/ 	.word	0x00000000


	//----- nvinfo : EIATTR_MIN_STACK_SIZE
	.align		4
.L_4:
        /*0018*/ 	.byte	0x04, 0x12
        /*001a*/ 	.short	(.L_6 - .L_5)
	.align		4
.L_5:
        /*001c*/ 	.word	index@(_Z24convolution_tiled_kernelPKfPfii)
        /*0020*/ 	.word	0x00000000
.L_6:


//--------------------- .nv.compat                --------------------------
	.section	.nv.compat,"",@"SHT_CUDA_COMPAT_INFO"
	.align	4
        /*0000*/ 	.byte	0x02, 0x09, 0x00, 0x00, 0x02, 0x02, 0x01, 0x00, 0x02, 0x05, 0x05, 0x00, 0x03, 0x07, 0x01, 0x01
        /*0010*/ 	.byte	0x02, 0x03, 0x00, 0x00, 0x02, 0x06, 0x01, 0x00, 0x04, 0x0b, 0x08, 0x00, 0x09, 0x00, 0x00, 0x00
        /*0020*/ 	.byte	0x00, 0x00, 0x00, 0x00


//--------------------- .nv.info._Z24convolution_tiled_kernelPKfPfii --------------------------
	.section	.nv.info._Z24convolution_tiled_kernelPKfPfii,"",@"SHT_CUDA_INFO"
	.sectionflags	@""
	.align	4


	//----- nvinfo : EIATTR_CUDA_API_VERSION
	.align		4
        /*0000*/ 	.byte	0x04, 0x37
        /*0002*/ 	.short	(.L_8 - .L_7)
.L_7:
        /*0004*/ 	.word	0x00000082


	//----- nvinfo : EIATTR_KPARAM_INFO
	.align		4
.L_8:
        /*0008*/ 	.byte	0x04, 0x17
        /*000a*/ 	.short	(.L_10 - .L_9)
.L_9:
        /*000c*/ 	.word	0x00000000
        /*0010*/ 	.short	0x0003
        /*0012*/ 	.short	0x0014
        /*0014*/ 	.byte	0x00, 0xf0, 0x11, 0x00


	//----- nvinfo : EIATTR_KPARAM_INFO
	.align		4
.L_10:
        /*0018*/ 	.byte	0x04, 0x17
        /*001a*/ 	.short	(.L_12 - .L_11)
.L_11:
        /*001c*/ 	.word	0x00000000
        /*0020*/ 	.short	0x0002
        /*0022*/ 	.short	0x0010
        /*0024*/ 	.byte	0x00, 0xf0, 0x11, 0x00


	//----- nvinfo : EIATTR_KPARAM_INFO
	.align		4
.L_12:
        /*0028*/ 	.byte	0x04, 0x17
        /*002a*/ 	.short	(.L_14 - .L_13)
.L_13:
        /*002c*/ 	.word	0x00000000
        /*0030*/ 	.short	0x0001
        /*0032*/ 	.short	0x0008
        /*0034*/ 	.byte	0x00, 0xf5, 0x21, 0x00


	//----- nvinfo : EIATTR_KPARAM_INFO
	.align		4
.L_14:
        /*0038*/ 	.byte	0x04, 0x17
        /*003a*/ 	.short	(.L_16 - .L_15)
.L_15:
        /*003c*/ 	.word	0x00000000
        /*0040*/ 	.short	0x0000
        /*0042*/ 	.short	0x0000
        /*0044*/ 	.byte	0x00, 0xf5, 0x21, 0x00


	//----- nvinfo : EIATTR_SPARSE_MMA_MASK
	.align		4
.L_16:
        /*0048*/ 	.byte	0x03, 0x50
        /*004a*/ 	.short	0x0000


	//----- nvinfo : EIATTR_MAXREG_COUNT
	.align		4
        /*004c*/ 	.byte	0x03, 0x1b
        /*004e*/ 	.short	0x00ff


	//----- nvinfo : EIATTR_NUM_BARRIERS
	.align		4
        /*0050*/ 	.byte	0x02, 0x4c
        /*0052*/ 	.byte	0x01
	.zero		1


	//----- nvinfo : EIATTR_MERCURY_ISA_VERSION
	.align		4
        /*0054*/ 	.byte	0x03, 0x5f
        /*0056*/ 	.short	0x0101


	//----- nvinfo : EIATTR_VRC_CTA_INIT_COUNT
	.align		4
        /*0058*/ 	.byte	0x02, 0x4a
	.zero		1
	.zero		1


	//----- nvinfo : EIATTR_EXIT_INSTR_OFFSETS
	.align		4
        /*005c*/ 	.byte	0x04, 0x1c
        /*005e*/ 	.short	(.L_18 - .L_17)


	//   ....[0]....
.L_17:
        /*0060*/ 	.word	0x00000170


	//   ....[1]....
        /*0064*/ 	.word	0x000123d0


	//----- nvinfo : EIATTR_CRS_STACK_SIZE
	.align		4
.L_18:
        /*0068*/ 	.byte	0x04, 0x1e
        /*006a*/ 	.short	(.L_20 - .L_19)
.L_19:
        /*006c*/ 	.word	0x00000000


	//----- nvinfo : EIATTR_CBANK_PARAM_SIZE
	.align		4
.L_20:
        /*0070*/ 	.byte	0x03, 0x19
        /*0072*/ 	.short	0x0018


	//----- nvinfo : EIATTR_PARAM_CBANK
	.align		4
        /*0074*/ 	.byte	0x04, 0x0a
        /*0076*/ 	.short	(.L_22 - .L_21)
	.align		4
.L_21:
        /*0078*/ 	.word	index@(.nv.constant0._Z24convolution_tiled_kernelPKfPfii)
        /*007c*/ 	.short	0x0380
        /*007e*/ 	.short	0x0018


	//----- nvinfo : EIATTR_SW_WAR
	.align		4
.L_22:
        /*0080*/ 	.byte	0x04, 0x36
        /*0082*/ 	.short	(.L_24 - .L_23)
.L_23:
        /*0084*/ 	.word	0x00000008
.L_24:


//--------------------- .nv.callgraph             --------------------------
	.section	.nv.callgraph,"",@"SHT_CUDA_CALLGRAPH"
	.align	4
	.sectionentsize	8
	.align		4
        /*0000*/ 	.word	0x00000000
	.align		4
        /*0004*/ 	.word	0xffffffff
	.align		4
        /*0008*/ 	.word	0x00000000
	.align		4
        /*000c*/ 	.word	0xfffffffe
	.align		4
        /*0010*/ 	.word	0x00000000
	.align		4
        /*0014*/ 	.word	0xfffffffd
	.align		4
        /*0018*/ 	.word	0x00000000
	.align		4
        /*001c*/ 	.word	0xfffffffc


//--------------------- .nv.constant3             --------------------------
	.section	.nv.constant3,"a",@progbits
	.align	4
.nv.constant3:
	.type		constant_filter,@object
	.size		constant_filter,(.L_0 - constant_filter)
constant_filter:
	.zero		1156
.L_0:


//--------------------- .text._Z24convolution_tiled_kernelPKfPfii --------------------------
	.section	.text._Z24convolution_tiled_kernelPKfPfii,"ax",@progbits
	.align	128
        .global         _Z24convolution_tiled_kernelPKfPfii
        .type           _Z24convolution_tiled_kernelPKfPfii,@function
        .size           _Z24convolution_tiled_kernelPKfPfii,(.L_x_867 - _Z24convolution_tiled_kernelPKfPfii)
        .other          _Z24convolution_tiled_kernelPKfPfii,@"STO_CUDA_ENTRY STV_DEFAULT"
_Z24convolution_tiled_kernelPKfPfii:
.text._Z24convolution_tiled_kernelPKfPfii:
[----:B------:R-:W-:Y:S01]  /*0000*/  LDC R1, c[0x0][0x37c] ;  /* 0x0000df00ff017b82 */ /* 0x000fe20000000800 */
[----:B------:R-:W0:Y:S01]  /*0010*/  S2R R21, SR_TID.Y ;  /* 0x0000000000157919 */ /* 0x000e220000002200 */
[----:B------:R-:W1:Y:S01]  /*0020*/  LDCU.64 UR6, c[0x0][0x390] ;  /* 0x00007200ff0677ac */ /* 0x000e620008000a00 */
[----:B------:R-:W0:Y:S01]  /*0030*/  S2R R0, SR_CTAID.Y ;  /* 0x0000000000007919 */ /* 0x000e220000002600 */
[----:B------:R-:W2:Y:S01]  /*0040*/  LDCU.64 UR8, c[0x0][0x358] ;  /* 0x00006b00ff0877ac */ /* 0x000ea20008000a00 */
[----:B------:R-:W3:Y:S01]  /*0050*/  S2R R20, SR_TID.X ;  /* 0x0000000000147919 */ /* 0x000ee20000002100 */
[----:B------:R-:W3:Y:S01]  /*0060*/  S2R R3, SR_CTAID.X ;  /* 0x0000000000037919 */ /* 0x000ee20000002500 */
[----:B0-----:R-:W-:-:S05]  /*0070*/  IMAD R19, R0, 0x20, R21 ;  /* 0x0000002000137824 */ /* 0x001fca00078e0215 */
[----:B-1----:R-:W-:Y:S01]  /*0080*/  ISETP.GE.AND P0, PT, R19, UR7, PT ;  /* 0x0000000713007c0c */ /* 0x002fe2000bf06270 */
[----:B---3--:R-:W-:-:S05]  /*0090*/  IMAD R18, R3, 0x20, R20 ;  /* 0x0000002003127824 */ /* 0x008fca00078e0214 */
[----:B------:R-:W-:-:S13]  /*00a0*/  ISETP.LT.AND P0, PT, R18, UR6, !P0 ;  /* 0x0000000612007c0c */ /* 0x000fda000c701270 */
[----:B------:R-:W0:Y:S01]  /*00b0*/  @P0 LDC.64 R2, c[0x0][0x380] ;  /* 0x0000e000ff020b82 */ /* 0x000e220000000a00 */
[----:B------:R-:W-:-:S04]  /*00c0*/  @P0 IMAD R5, R19, UR6, R18 ;  /* 0x0000000613050c24 */ /* 0x000fc8000f8e0212 */
[----:B0-----:R-:W-:-:S06]  /*00d0*/  @P0 IMAD.WIDE R2, R5, 0x4, R2 ;  /* 0x0000000405020825 */ /* 0x001fcc00078e0202 */
[----:B--2---:R-:W2:Y:S01]  /*00e0*/  @P0 LDG.E.CONSTANT R2, desc[UR8][R2.64] ;  /* 0x0000000802020981 */ /* 0x004ea2000c1e9900 */
[----:B------:R-:W0:Y:S01]  /*00f0*/  S2UR UR5, SR_CgaCtaId ;  /* 0x00000000000579c3 */ /* 0x000e220000008800 */
[----:B------:R-:W-:Y:S02]  /*0100*/  UMOV UR4, 0x400 ;  /* 0x0000040000047882 */ /* 0x000fe40000000000 */
[----:B0-----:R-:W-:-:S06]  /*0110*/  ULEA UR4, UR5, UR4, 0x18 ;  /* 0x0000000405047291 */ /* 0x001fcc000f8ec0ff */
[----:B------:R-:W-:-:S05]  /*0120*/  LEA R13, R21, UR4, 0x7 ;  /* 0x00000004150d7c11 */ /* 0x000fca000f8e38ff */
[----:B------:R-:W-:-:S05]  /*0130*/  IMAD R13, R20, 0x4, R13 ;  /* 0x00000004140d7824 */ /* 0x000fca00078e020d */
[----:B--2---:R0:W-:Y:S04]  /*0140*/  @P0 STS [R13], R2 ;  /* 0x000000020d000388 */ /* 0x0041e80000000800 */
[----:B------:R0:W-:Y:S01]  /*0150*/  @!P0 STS [R13], RZ ;  /* 0x000000ff0d008388 */ /* 0x0001e20000000800 */
[----:B------:R-:W-:Y:S06]  /*0160*/  BAR.SYNC.DEFER_BLOCKING 0x0 ;  /* 0x0000000000007b1d */ /* 0x000fec0000010000 */
[----:B------:R-:W-:Y:S05]  /*0170*/  @!P0 EXIT ;  /* 0x000000000000894d */ /* 0x000fea0003800000 */
[----:B0-----:R-:W-:Y:S01]  /*0180*/  VIADD R2, R21, 0xffffffd8 ;  /* 0xffffffd815027836 */ /* 0x001fe20000000000 */
[----:B------:R-:W0:Y:S01]  /*0190*/  LDC.64 R14, c[0x0][0x380] ;  /* 0x0000e000ff0e7b82 */ /* 0x000e220000000a00 */
[----:B------:R-:W-:Y:S01]  /*01a0*/  VIADD R12, R20, 0xfffffff8 ;  /* 0xfffffff8140c7836 */ /* 0x000fe20000000000 */
[----:B------:R-:W-:Y:S01]  /*01b0*/  BSSY.RECONVERGENT B0, `(.L_x_0) ;  /* 0x0000018000007945 */ /* 0x000fe20003800200 */
[----:B------:R-:W-:Y:S01]  /*01c0*/  VIADD R23, R19, 0xfffffff8 ;  /* 0xfffffff813177836 */ /* 0x000fe20000000000 */
[----:B------:R-:W-:Y:S01]  /*01d0*/  ISETP.GE.U32.AND P1, PT, R2, -0x20, PT ;  /* 0xffffffe00200780c */ /* 0x000fe20003f26070 */
[----:B------:R-:W-:Y:S01]  /*01e0*/  VIADD R10, R18, 0xfffffff8 ;  /* 0xfffffff8120a7836 */ /* 0x000fe20000000000 */
[----:B------:R-:W-:Y:S01]  /*01f0*/  ISETP.GT.U32.AND P2, PT, R2, -0x21, PT ;  /* 0xffffffdf0200780c */ /* 0x000fe20003f44070 */
[----:B------:R-:W-:Y:S01]  /*0200*/  VIADD R11, R20, 0xfffffff9 ;  /* 0xfffffff9140b7836 */ /* 0x000fe20000000000 */
[----:B------:R-:W-:Y:S01]  /*0210*/  ISETP.GT.U32.OR P1, PT, R12, 0x1f, !P1 ;  /* 0x0000001f0c00780c */ /* 0x000fe20004f24470 */
[----:B------:R-:W-:Y:S01]  /*0220*/  IMAD.MOV.U32 R9, RZ, RZ, RZ ;  /* 0x000000ffff097224 */ /* 0x000fe200078e00ff */
[C---:B------:R-:W-:Y:S01]  /*0230*/  ISETP.GE.AND P0, PT, R23.reuse, UR7, PT ;  /* 0x0000000717007c0c */ /* 0x040fe2000bf06270 */
[----:B------:R-:W-:Y:S01]  /*0240*/  IMAD R23, R23, UR6, R10 ;  /* 0x0000000617177c24 */ /* 0x000fe2000f8e020a */
[----:B------:R-:W-:-:S02]  /*0250*/  ISETP.LT.U32.AND P3, PT, R11, 0x20, PT ;  /* 0x000000200b00780c */ /* 0x000fc40003f61070 */
[----:B------:R-:W-:-:S07]  /*0260*/  ISETP.GT.U32.AND P0, PT, R19, 0x7, !P0 ;  /* 0x000000071300780c */ /* 0x000fce0004704070 */
[----:B------:R-:W1:Y:S01]  /*0270*/  @!P1 LDS R0, [R13+-0x420] ;  /* 0xfffbe0000d009984 */ /* 0x000e620000000800 */
[----:B------:R-:W1:Y:S01]  /*0280*/  @!P1 LDC R3, c[0x3][RZ] ;  /* 0x00c00000ff039b82 */ /* 0x000e620000000800 */
[----:B0-----:R-:W-:-:S04]  /*0290*/  IMAD.WIDE R16, R23, 0x4, R14 ;  /* 0x0000000417107825 */ /* 0x001fc800078e020e */
[----:B-1----:R-:W-:Y:S01]  /*02a0*/  @!P1 FFMA R9, R0, R3, RZ ;  /* 0x0000000300099223 */ /* 0x002fe200000000ff */
[----:B------:R-:W-:Y:S06]  /*02b0*/  @!P1 BRA `(.L_x_1) ;  /* 0x00000000001c9947 */ /* 0x000fec0003800000 */
[----:B------:R-:W-:-:S04]  /*02c0*/  ISETP.GE.AND P1, PT, R10, UR6, PT ;  /* 0x000000060a007c0c */ /* 0x000fc8000bf26270 */
[----:B------:R-:W-:-:S04]  /*02d0*/  ISETP.LT.OR P1, PT, R18, 0x8, P1 ;  /* 0x000000081200780c */ /* 0x000fc80000f21670 */
[----:B------:R-:W-:-:S13]  /*02e0*/  PLOP3.LUT P1, PT, P0, P1, PT, 0x8f, 0xf8 ;  /* 0x0000000000f8781c */ /* 0x000fda0000723177 */
[----:B------:R-:W-:Y:S05]  /*02f0*/  @P1 BRA `(.L_x_1) ;  /* 0x00000000000c1947 */ /* 0x000fea0003800000 */
[----:B------:R-:W2:Y:S01]  /*0300*/  LDG.E.CONSTANT R9, desc[UR8][R16.64] ;  /* 0x0000000810097981 */ /* 0x000ea2000c1e9900 */
[----:B------:R-:W2:Y:S02]  /*0310*/  LDCU UR4, c[0x3][URZ] ;  /* 0x00c00000ff0477ac */ /* 0x000ea40008000800 */
[----:B--2---:R-:W-:-:S07]  /*0320*/  FFMA R9, R9, UR4, RZ ;  /* 0x0000000409097c23 */ /* 0x004fce00080000ff */
.L_x_1:
[----:B------:R-:W-:Y:S05]  /*0330*/  BSYNC.RECONVERGENT B0 ;  /* 0x0000000000007941 */ /* 0x000fea0003800200 */
.L_x_0:
[----:B------:R-:W-:Y:S04]  /*0340*/  BSSY.RECONVERGENT B0, `(.L_x_2) ;  /* 0x000000e000007945 */ /* 0x000fe80003800200 */
[----:B------:R-:W-:Y:S05]  /*0350*/  @P2 BRA P3, `(.L_x_3) ;  /* 0x0000000000242947 */ /* 0x000fea0001800000 */
[----:B------:R-:W-:-:S05]  /*0360*/  VIADD R0, R18, 0xfffffff9 ;  /* 0xfffffff912007836 */ /* 0x000fca0000000000 */
[----:B------:R-:W-:-:S04]  /*0370*/  ISETP.GE.AND P1, PT, R0, UR6, PT ;  /* 0x0000000600007c0c */ /* 0x000fc8000bf26270 */
[----:B------:R-:W-:-:S04]  /*0380*/  ISETP.LT.OR P1, PT, R18, 0x7, P1 ;  /* 0x000000071200780c */ /* 0x000fc80000f21670 */
[----:B------:R-:W-:-:S13]  /*0390*/  PLOP3.LUT P1, PT, P0, P1, PT, 0x8f, 0xf8 ;  /* 0x0000000000f8781c */ /* 0x000fda0000723177 */
[----:B------:R-:W-:Y:S05]  /*03a0*/  @P1 BRA `(.L_x_4) ;  /* 0x00000000001c1947 */ /* 0x000fea0003800000 */
[----:B------:R-:W2:Y:S01]  /*03b0*/  LDG.E.CONSTANT R0, desc[UR8][R16.64+0x4] ;  /* 0x0000040810007981 */ /* 0x000ea2000c1e9900 */
[----:B------:R-:W2:Y:S02]  /*03c0*/  LDCU UR4, c[0x3][0x4] ;  /* 0x00c00080ff0477ac */ /* 0x000ea40008000800 */
[----:B--2---:R-:W-:Y:S01]  /*03d0*/  FFMA R9, R0, UR4, R9 ;  /* 0x0000000400097c23 */ /* 0x004fe20008000009 */
[----:B------:R-:W-:Y:S06]  /*03e0*/  BRA `(.L_x_4) ;  /* 0x00000000000c7947 */ /* 0x000fec0003800000 */
.L_x_3:
[----:B------:R-:W0:Y:S01]  /*03f0*/  LDS R0, [R13+-0x41c] ;  /* 0xfffbe4000d007984 */ /* 0x000e220000000800 */
[----:B------:R-:W0:Y:S02]  /*0400*/  LDCU UR4, c[0x3][0x4] ;  /* 0x00c00080ff0477ac */ /* 0x000e240008000800 */
[----:B0-----:R-:W-:-:S07]  /*0410*/  FFMA R9, R0, UR4, R9 ;  /* 0x0000000400097c23 */ /* 0x001fce0008000009 */
.L_x_4:
[----:B------:R-:W-:Y:S05]  /*0420*/  BSYNC.RECONVERGENT B0 ;  /* 0x0000000000007941 */ /* 0x000fea0003800200 */
.L_x_2:
[----:B------:R-:W-:Y:S01]  /*0430*/  VIADD R8, R20, 0xfffffffa ;  /* 0xfffffffa14087836 */ /* 0x000fe20000000000 */
[----:B------:R-:W-:Y:S04]  /*0440*/  BSSY.RECONVERGENT B0, `(.L_x_5) ;  /* 0x000000f000007945 */ /* 0x000fe80003800200 */
[----:B------:R-:W-:-:S13]  /*0450*/  ISETP.LT.U32.AND P1, PT, R8, 0x20, PT ;  /* 0x000000200800780c */ /* 0x000fda0003f21070 */
        /* <DEDUP_REMOVED lines=10> */
.L_x_6:
[----:B------:R-:W0:Y:S01]  /*0500*/  LDS R0, [R13+-0x418] ;  /* 0xfffbe8000d007984 */ /* 0x000e220000000800 */
[----:B------:R-:W0:Y:S02]  /*0510*/  LDCU UR4, c[0x3][0x8] ;  /* 0x00c00100ff0477ac */ /* 0x000e240008000800 */
[----:B0-----:R-:W-:-:S07]  /*0520*/  FFMA R9, R0, UR4, R9 ;  /* 0x0000000400097c23 */ /* 0x001fce0008000009 */
.L_x_7:
[----:B------:R-:W-:Y:S05]  /*0530*/  BSYNC.RECONVERGENT B0 ;  /* 0x0000000000007941 */ /* 0x000fea0003800200 */
.L_x_5:
        /* <DEDUP_REMOVED lines=13> */
.L_x_9:
[----:B------:R-:W0:Y:S01]  /*0610*/  LDS R0, [R13+-0x414] ;  /* 0xfffbec000d007984 */ /* 0x000e220000000800 */
[----:B------:R-:W0:Y:S02]  /*0620*/  LDCU UR4, c[0x3][0xc] ;  /* 0x00c00180ff0477ac */ /* 0x000e240008000800 */
[----:B0-----:R-:W-:-:S07]  /*0630*/  FFMA R9, R0, UR4, R9 ;  /* 0x0000000400097c23 */ /* 0x001fce0008000009 */
.L_x_10:
[----:B------:R-:W-:Y:S05]  /*0640*/  BSYNC.RECONVERGENT B0 ;  /* 0x0000000000007941 */ /* 0x000fea0003800200 */
.L_x_8:
        /* <DEDUP_REMOVED lines=13> */
.L_x_12:
[----:B------:R-:W0:Y:S01]  /*0720*/  LDS R0, [R13+-0x410] ;  /* 0xfffbf0000d007984 */ /* 0x000e220000000800 */
[----:B------:R-:W0:Y:S02]  /*0730*/  LDCU UR4, c[0x3][0x10] ;  /* 0x00c00200ff0477ac */ /* 0x000e240008000800 */
[----:B0-----:R-:W-:-:S07]  /*0740*/  FFMA R9, R0, UR4, R9 ;  /* 0x0000000400097c23 */ /* 0x001fce0008000009 */
.L_x_13:
[----:B------:R-:W-:Y:S05]  /*0750*/  BSYNC.RECONVERGENT B0 ;  /* 0x0000000000007941 */ /* 0x000fea0003800200 */
.L_x_11:
        /* <DEDUP_REMOVED lines=13> */
.L_x_15:
[----:B------:R-:W0:Y:S01]  /*0830*/  LDS R0, [R13+-0x40c] ;  /* 0xfffbf4000d007984 */ /* 0x000e220000000800 */
[----:B------:R-:W0:Y:S02]  /*0840*/  LDCU UR4, c[0x3][0x14] ;  /* 0x00c00280ff0477ac */ /* 0x000e240008000800 */
[----:B0-----:R-:W-:-:S07]  /*0850*/  FFMA R9, R0, UR4, R9 ;  /* 0x0000000400097c23 */ /* 0x001fce0008000009 */
.L_x_16:
[----:B------:R-:W-:Y:S05]  /*0860*/  BSYNC.RECONVERGENT B0 ;  /* 0x0000000000007941 */ /* 0x000fea0003800200 */
.L_x_14:
        /* <DEDUP_REMOVED lines=13> */
.L_x_18:
[----:B------:R-:W0:Y:S01]  /*0940*/  LDS R0, [R13+-0x408] ;  /* 0xfffbf8000d007984 */ /* 0x000e220000000800 */
[----:B------:R-:W0:Y:S02]  /*0950*/  LDCU UR4, c[0x3][0x18] ;  /* 0x00c00300ff0477ac */ /* 0x000e240008000800 */
[----:B0-----:R-:W-:-:S07]  /*0960*/  FFMA R9, R0, UR4, R9 ;  /* 0x0000000400097c23 */ /* 0x001fce0008000009 */
.L_x_19:
[----:B------:R-:W-:Y:S05]  /*0970*/  BSYNC.RECONVERGENT B0 ;  /* 0x0000000000007941 */ /* 0x000fea0003800200 */
.L_x_17:
[----:B------:R-:W-:Y:S01]  /*0980*/  VIADD R3, R20, 0xffffffff ;  /* 0xffffffff14037836 */ /* 0x000fe20000000000 */
[----:B------:R-:W-:Y:S04]  /*0990*/  BSSY.RECONVERGENT B0, `(.L_x_20) ;  /* 0x000000e000007945 */ /* 0x000fe80003800200 */
[----:B------:R-:W-:-:S13]  /*09a0*/  ISETP.LT.U32.AND P1, PT, R3, 0x20, PT ;  /* 0x000000200300780c */ /* 0x000fda0003f21070 */
[----:B------:R-:W-:Y:S05]  /*09b0*/  @P2 BRA P1, `(.L_x_21) ;  /* 0x0000000000202947 */ /* 0x000fea0000800000 */
[----:B------:R-:W-:-:S04]  /*09c0*/  ISETP.GT.AND P1, PT, R18, UR6, PT ;  /* 0x0000000612007c0c */ /* 0x000fc8000bf24270 */
[----:B------:R-:W-:-:S04]  /*09d0*/  ISETP.LT.OR P1, PT, R18, 0x1, P1 ;  /* 0x000000011200780c */ /* 0x000fc80000f21670 */
[----:B------:R-:W-:-:S13]  /*09e0*/  PLOP3.LUT P1, PT, P0, P1, PT, 0x8f, 0xf8 ;  /* 0x0000000000f8781c */ /* 0x000fda0000723177 */
[----:B------:R-:W-:Y:S05]  /*09f0*/  @P1 BRA `(.L_x_22) ;  /* 0x00000000001c1947 */ /* 0x000fea0003800000 */
[----:B------:R-:W2:Y:S01]  /*0a00*/  LDG.E.CONSTANT R0, desc[UR8][R16.64+0x1c] ;  /* 0x00001c0810007981 */ /* 0x000ea2000c1e9900 */
[----:B------:R-:W2:Y:S02]  /*0a10*/  LDCU UR4, c[0x3][0x1c] ;  /* 0x00c00380ff0477ac */ /* 0x000ea40008000800 */
[----:B--2---:R-:W-:Y:S01]  /*0a20*/  FFMA R9, R0, UR4, R9 ;  /* 0x0000000400097c23 */ /* 0x004fe20008000009 */
[----:B------:R-:W-:Y:S06]  /*0a30*/  BRA `(.L_x_22) ;  /* 0x00000000000c7947 */ /* 0x000fec0003800000 */
.L_x_21:
[----:B------:R-:W0:Y:S01]  /*0a40*/  LDS R0, [R13+-0x404] ;  /* 0xfffbfc000d007984 */ /* 0x000e220000000800 */
[----:B------:R-:W0:Y:S02]  /*0a50*/  LDCU UR4, c[0x3][0x1c] ;  /* 0x00c00380ff0477ac */ /* 0x000e240008000800 */
[----:B0-----:R-:W-:-:S07]  /*0a60*/  FFMA R9, R0, UR4, R9 ;  /* 0x0000000400097c23 */ /* 0x001fce0008000009 */
.L_x_22:
[----:B------:R-:W-:Y:S05]  /*0a70*/  BSYNC.RECONVERGENT B0 ;  /* 0x0000000000007941 */ /* 0x000fea0003800200 */
.L_x_20:
[----:B------:R-:W-:Y:S01]  /*0a80*/  ISETP.LT.U32.AND P1, PT, R20, 0x20, PT ;  /* 0x000000201400780c */ /* 0x000fe20003f21070 */
[----:B------:R-:W-:-:S12]  /*0a90*/  BSSY.RECONVERGENT B0, `(.L_x_23) ;  /* 0x000000b000007945 */ /* 0x000fd80003800200 */
[----:B------:R-:W-:Y:S05]  /*0aa0*/  @P2 BRA P1, `(.L_x_24) ;  /* 0x0000000000182947 */ /* 0x000fea0000800000 */
[----:B------:R-:W-:-:S13]  /*0ab0*/  ISETP.LT.OR P1, PT, R18, RZ, !P0 ;  /* 0x000000ff1200720c */ /* 0x000fda0004721670 */
[----:B------:R-:W-:Y:S05]  /*0ac0*/  @P1 BRA `(.L_x_25) ;  /* 0x00000000001c1947 */ /* 0x000fea0003800000 */
[----:B------:R-:W2:Y:S01]  /*0ad0*/  LDG.E.CONSTANT R0, desc[UR8][R16.64+0x20] ;  /* 0x0000200810007981 */ /* 0x000ea2000c1e9900 */
[----:B------:R-:W2:Y:S02]  /*0ae0*/  LDCU UR4, c[0x3][0x20] ;  /* 0x00c00400ff0477ac */ /* 0x000ea40008000800 */
[----:B--2---:R-:W-:Y:S01]  /*0af0*/  FFMA R9, R0, UR4, R9 ;  /* 0x0000000400097c23 */ /* 0x004fe20008000009 */
[----:B------:R-:W-:Y:S06]  /*0b00*/  BRA `(.L_x_25) ;  /* 0x00000000000c7947 */ /* 0x000fec0003800000 */
.L_x_24:
[----:B------:R-:W0:Y:S01]  /*0b10*/  LDS R0, [R13+-0x400] ;  /* 0xfffc00000d007984 */ /* 0x000e220000000800 */
[----:B------:R-:W0:Y:S02]  /*0b20*/  LDCU UR4, c[0x3][0x20] ;  /* 0x00c00400ff0477ac */ /* 0x000e240008000800 */
[----:B0-----:R-:W-:-:S07]  /*0b30*/  FFMA R9, R0, UR4, R9 ;  /* 0x0000000400097c23 */ /* 0x001fce0008000009 */
.L_x_25:
[----:B------:R-:W-:Y:S05]  /*0b40*/  BSYNC.RECONVERGENT B0 ;  /* 0x0000000000007941 */ /* 0x000fea0003800200 */
.L_x_23:
[----:B------:R-:W-:Y:S01]  /*0b50*/  ISETP.LT.U32.AND P1, PT, R20, 0x1f, PT ;  /* 0x0000001f1400780c */ /* 0x000fe20003f21070 */
[----:B------:R-:W-:-:S12]  /*0b60*/  BSSY.RECONVERGENT B0, `(.L_x_26) ;  /* 0x000000e000007945 */ /* 0x000fd80003800200 */
[----:B------:R-:W-:Y:S05]  /*0b70*/  @P2 BRA P1, `(.L_x_27) ;  /* 0x0000000000242947 */ /* 0x000fea0000800000 */
[----:B------:R-:W-:-:S05]  /*0b80*/  VIADD R0, R18, 0x1 ;  /* 0x0000000112007836 */ /* 0x000fca0000000000 */
[----:B------:R-:W-:-:S04]  /*0b90*/  ISETP.GE.AND P1, PT, R0, UR6, PT ;  /* 0x0000000600007c0c */ /* 0x000fc8000bf26270 */
[----:B------:R-:W-:-:S04]  /*0ba0*/  ISETP.LT.OR P1, PT, R18, -0x1, P1 ;  /* 0xffffffff1200780c */ /* 0x000fc80000f21670 */
[----:B------:R-:W-:-:S13]  /*0bb0*/  PLOP3.LUT P1, PT, P0, P1, PT, 0x8f, 0xf8 ;  /* 0x0000000000f8781c */ /* 0x000fda0000723177 */
[----:B------:R-:W-:Y:S05]  /*0bc0*/  @P1 BRA `(.L_x_28) ;  /* 0x00000000001c1947 */ /* 0x000fea0003800000 */
[----:B------:R-:W2:Y:S01]  /*0bd0*/  LDG.E.CONSTANT R0, desc[UR8][R16.64+0x24] ;  /* 0x0000240810007981 */ /* 0x000ea2000c1e9900 */
[----:B------:R-:W2:Y:S02]  /*0be0*/  LDCU UR4, c[0x3][0x24] ;  /* 0x00c00480ff0477ac */ /* 0x000ea40008000800 */
[----:B--2---:R-:W-:Y:S01]  /*0bf0*/  FFMA R9, R0, UR4, R9 ;  /* 0x0000000400097c23 */ /* 0x004fe20008000009 */
[----:B------:R-:W-:Y:S06]  /*0c00*/  BRA `(.L_x_28) ;  /* 0x00000000000c7947 */ /* 0x000fec0003800000 */
.L_x_27:
[----:B------:R-:W0:Y:S01]  /*0c10*/  LDS R0, [R13+-0x3fc] ;  /* 0xfffc04000d007984 */ /* 0x000e220000000800 */
[----:B------:R-:W0:Y:S02]  /*0c20*/  LDCU UR4, c[0x3][0x24] ;  /* 0x00c00480ff0477ac */ /* 0x000e240008000800 */
[----:B0-----:R-:W-:-:S07]  /*0c30*/  FFMA R9, R0, UR4, R9 ;  /* 0x0000000400097c23 */ /* 0x001fce0008000009 */
.L_x_28:
[----:B------:R-:W-:Y:S05]  /*0c40*/  BSYNC.RECONVERGENT B0 ;  /* 0x0000000000007941 */ /* 0x000fea0003800200 */
.L_x_26:
        /* <DEDUP_REMOVED lines=12> */
.L_x_30:
[----:B------:R-:W0:Y:S01]  /*0d10*/  LDS R0, [R13+-0x3f8] ;  /* 0xfffc08000d007984 */ /* 0x000e220000000800 */
[----:B------:R-:W0:Y:S02]  /*0d20*/  LDCU UR4, c[0x3][0x28] ;  /* 0x00c00500ff0477ac */ /* 0x000e240008000800 */
[----:B0-----:R-:W-:-:S07]  /*0d30*/  FFMA R9, R0, UR4, R9 ;  /* 0x0000000400097c23 */ /* 0x001fce0008000009 */
.L_x_31:
[----:B------:R-:W-:Y:S05]  /*0d40*/  BSYNC.RECONVERGENT B0 ;  /* 0x0000000000007941 */ /* 0x000fea0003800200 */
.L_x_29:
        /* <DEDUP_REMOVED lines=12> */
.L_x_33:
[----:B------:R-:W0:Y:S01]  /*0e10*/  LDS R0, [R13+-0x3f4] ;  /* 0xfffc0c000d007984 */ /* 0x000e220000000800 */
[----:B------:R-:W0:Y:S02]  /*0e20*/  LDCU UR4, c[0x3][0x2c] ;  /* 0x00c00580ff0477ac */ /* 0x000e240008000800 */
[----:B0-----:R-:W-:-:S07]  /*0e30*/  FFMA R9, R0, UR4, R9 ;  /* 0x0000000400097c23 */ /* 0x001fce0008000009 */
.L_x_34:
[----:B------:R-:W-:Y:S05]  /*0e40*/  BSYNC.RECONVERGENT B0 ;  /* 0x0000000000007941 */ /* 0x000fea0003800200 */
.L_x_32:
        /* <DEDUP_REMOVED lines=12> */
.L_x_36:
[----:B------:R-:W0:Y:S01]  /*0f10*/  LDS R0, [R13+-0x3f0] ;  /* 0xfffc10000d007984 */ /* 0x000e220000000800 */
[----:B------:R-:W0:Y:S02]  /*0f20*/  LDCU UR4, c[0x3][0x30] ;  /* 0x00c00600ff0477ac */ /* 0x000e240008000800 */
[----:B0-----:R-:W-:-:S07]  /*0f30*/  FFMA R9, R0, UR4, R9 ;  /* 0x0000000400097c23 */ /* 0x001fce0008000009 */
.L_x_37:
[----:B------:R-:W-:Y:S05]  /*0f40*/  BSYNC.RECONVERGENT B0 ;  /* 0x0000000000007941 */ /* 0x000fea0003800200 */
.L_x_35:
        /* <DEDUP_REMOVED lines=12> */
.L_x_39:
[----:B------:R-:W0:Y:S01]  /*1010*/  LDS R0, [R13+-0x3ec] ;  /* 0xfffc14000d007984 */ /* 0x000e220000000800 */
[----:B------:R-:W0:Y:S02]  /*1020*/  LDCU UR4, c[0x3][0x34] ;  /* 0x00c00680ff0477ac */ /* 0x000e240008000800 */
[----:B0-----:R-:W-:-:S07]  /*1030*/  FFMA R9, R0, UR4, R9 ;  /* 0x0000000400097c23 */ /* 0x001fce0008000009 */
.L_x_40:
[----:B------:R-:W-:Y:S05]  /*1040*/  BSYNC.RECONVERGENT B0 ;  /* 0x0000000000007941 */ /* 0x000fea0003800200 */
.L_x_38:
        /* <DEDUP_REMOVED lines=12> */
.L_x_42:
[----:B------:R-:W0:Y:S01]  /*1110*/  LDS R0, [R13+-0x3e8] ;  /* 0xfffc18000d007984 */ /* 0x000e220000000800 */
[----:B------:R-:W0:Y:S02]  /*1120*/  LDCU UR4, c[0x3][0x38] ;  /* 0x00c00700ff0477ac */ /* 0x000e240008000800 */
[----:B0-----:R-:W-:-:S07]  /*1130*/  FFMA R9, R0, UR4, R9 ;  /* 0x0000000400097c23 */ /* 0x001fce0008000009 */
.L_x_43:
[----:B------:R-:W-:Y:S05]  /*1140*/  BSYNC.RECONVERGENT B0 ;  /* 0x0000000000007941 */ /* 0x000fea0003800200 */
.L_x_41:
        /* <DEDUP_REMOVED lines=12> */
.L_x_45:
[----:B------:R-:W0:Y:S01]  /*1210*/  LDS R0, [R13+-0x3e4] ;  /* 0xfffc1c000d007984 */ /* 0x000e220000000800 */
[----:B------:R-:W0:Y:S02]  /*1220*/  LDCU UR4, c[0x3][0x3c] ;  /* 0x00c00780ff0477ac */ /* 0x000e240008000800 */
[----:B0-----:R-:W-:-:S07]  /*1230*/  FFMA R9, R0, UR4, R9 ;  /* 0x0000000400097c23 */ /* 0x001fce0008000009 */
.L_x_46:
[----:B------:R-:W-:Y:S05]  /*1240*/  BSYNC.RECONVERGENT B0 ;  /* 0x0000000000007941 */ /* 0x000fea0003800200 */
.L_x_44:
        /* <DEDUP_REMOVED lines=12> */
.L_x_48:
[----:B------:R-:W0:Y:S01]  /*1310*/  LDS R0, [R13+-0x3e0] ;  /* 0xfffc20000d007984 */ /* 0x000e220000000800 */
[----:B------:R-:W0:Y:S02]  /*1320*/  LDCU UR4, c[0x3][0x40] ;  /* 0x00c00800ff0477ac */ /* 0x000e240008000800 */
[----:B0-----:R-:W-:-:S07]  /*1330*/  FFMA R9, R0, UR4, R9 ;  /* 0x0000000400097c23 */ /* 0x001fce0008000009 */
.L_x_49:
[----:B------:R-:W-:Y:S05]  /*1340*/  BSYNC.RECONVERGENT B0 ;  /* 0x0000000000007941 */ /* 0x000fea0003800200 */
.L_x_47:
[----:B------:R-:W-:Y:S01]  /*1350*/  VIADD R0, R21, 0xffffffd9 ;  /* 0xffffffd915007836 */ /* 0x000fe20000000000 */
[----:B------:R-:W-:Y:S01]  /*1360*/  ISETP.LT.U32.AND P1, PT, R12, 0x20, PT ;  /* 0x000000200c00780c */ /* 0x000fe20003f21070 */
[----:B------:R-:W-:Y:S01]  /*1370*/  VIADD R2, R19, 0xfffffff9 ;  /* 0xfffffff913027836 */ /* 0x000fe20000000000 */
[----:B------:R-:W-:Y:S01]  /*1380*/  BSSY.RECONVERGENT B0, `(.L_x_50) ;  /* 0x0000012000007945 */ /* 0x000fe20003800200 */
[----:B------:R-:W-:Y:S01]  /*1390*/  VIADD R23, R23, UR6 ;  /* 0x0000000617177c36 */ /* 0x000fe20008000000 */
[----:B------:R-:W-:Y:S02]  /*13a0*/  ISETP.GT.U32.AND P2, PT, R0, -0x21, PT ;  /* 0xffffffdf0000780c */ /* 0x000fe40003f44070 */
[----:B------:R-:W-:Y:S01]  /*13b0*/  ISETP.GE.AND P0, PT, R2, UR7, PT ;  /* 0x0000000702007c0c */ /* 0x000fe2000bf06270 */
[----:B------:R-:W-:-:S03]  /*13c0*/  IMAD.WIDE R16, R23, 0x4, R14 ;  /* 0x0000000417107825 */ /* 0x000fc600078e020e */
[----:B------:R-:W-:-:S07]  /*13d0*/  ISETP.GT.U32.AND P0, PT, R19, 0x6, !P0 ;  /* 0x000000061300780c */ /* 0x000fce0004704070 */
[----:B------:R-:W-:Y:S06]  /*13e0*/  @P2 BRA P1, `(.L_x_51) ;  /* 0x0000000000202947 */ /* 0x000fec0000800000 */
        /* <DEDUP_REMOVED lines=8> */
.L_x_51:
[----:B------:R-:W0:Y:S01]  /*1470*/  LDS R0, [R13+-0x3a0] ;  /* 0xfffc60000d007984 */ /* 0x000e220000000800 */
[----:B------:R-:W0:Y:S02]  /*1480*/  LDCU UR4, c[0x3][0x44] ;  /* 0x00c00880ff0477ac */ /* 0x000e240008000800 */
[----:B0-----:R-:W-:-:S07]  /*1490*/  FFMA R9, R0, UR4, R9 ;  /* 0x0000000400097c23 */ /* 0x001fce0008000009 */
.L_x_52:
[----:B------:R-:W-:Y:S05]  /*14a0*/  BSYNC.RECONVERGENT B0 ;  /* 0x0000000000007941 */ /* 0x000fea0003800200 */
.L_x_50:
[----:B------:R-:W-:Y:S01]  /*14b0*/  ISETP.LT.U32.AND P1, PT, R11, 0x20, PT ;  /* 0x000000200b00780c */ /* 0x000fe20003f21070 */
[----:B------:R-:W-:-:S12]  /*14c0*/  BSSY.RECONVERGENT B0, `(.L_x_53) ;  /* 0x000000e000007945 */ /* 0x000fd80003800200 */
        /* <DEDUP_REMOVED lines=10> */
.L_x_54:
[----:B------:R-:W0:Y:S01]  /*1570*/  LDS R0, [R13+-0x39c] ;  /* 0xfffc64000d007984 */ /* 0x000e220000000800 */
[----:B------:R-:W0:Y:S02]  /*1580*/  LDCU UR4, c[0x3][0x48] ;  /* 0x00c00900ff0477ac */ /* 0x000e240008000800 */
[----:B0-----:R-:W-:-:S07]  /*1590*/  FFMA R9, R0, UR4, R9 ;  /* 0x0000000400097c23 */ /* 0x001fce0008000009 */
.L_x_55:
[----:B------:R-:W-:Y:S05]  /*15a0*/  BSYNC.RECONVERGENT B0 ;  /* 0x0000000000007941 */ /* 0x000fea0003800200 */
.L_x_53:
        /* <DEDUP_REMOVED lines=12> */
.L_x_57:
[----:B------:R-:W0:Y:S01]  /*1670*/  LDS R0, [R13+-0x398] ;  /* 0xfffc68000d007984 */ /* 0x000e220000000800 */
[----:B------:R-:W0:Y:S02]  /*1680*/  LDCU UR4, c[0x3][0x4c] ;  /* 0x00c00980ff0477ac */ /* 0x000e240008000800 */
[----:B0-----:R-:W-:-:S07]  /*1690*/  FFMA R9, R0, UR4, R9 ;  /* 0x0000000400097c23 */ /* 0x001fce0008000009 */
.L_x_58:
[----:B------:R-:W-:Y:S05]  /*16a0*/  BSYNC.RECONVERGENT B0 ;  /* 0x0000000000007941 */ /* 0x000fea0003800200 */
.L_x_56:
        /* <DEDUP_REMOVED lines=12> */
.L_x_60:
[----:B------:R-:W0:Y:S01]  /*1770*/  LDS R0, [R13+-0x394] ;  /* 0xfffc6c000d007984 */ /* 0x000e220000000800 */
[----:B------:R-:W0:Y:S02]  /*1780*/  LDCU UR4, c[0x3][0x50] ;  /* 0x00c00a00ff0477ac */ /* 0x000e240008000800 */
[----:B0-----:R-:W-:-:S07]  /*1790*/  FFMA R9, R0, UR4, R9 ;  /* 0x0000000400097c23 */ /* 0x001fce0008000009 */
.L_x_61:
[----:B------:R-:W-:Y:S05]  /*17a0*/  BSYNC.RECONVERGENT B0 ;  /* 0x0000000000007941 */ /* 0x000fea0003800200 */
.L_x_59:
        /* <DEDUP_REMOVED lines=12> */
.L_x_63:
[----:B------:R-:W0:Y:S01]  /*1870*/  LDS R0, [R13+-0x390] ;  /* 0xfffc70000d007984 */ /* 0x000e220000000800 */
[----:B------:R-:W0:Y:S02]  /*1880*/  LDCU UR4, c[0x3][0x54] ;  /* 0x00c00a80ff0477ac */ /* 0x000e240008000800 */
[----:B0-----:R-:W-:-:S07]  /*1890*/  FFMA R9, R0, UR4, R9 ;  /* 0x0000000400097c23 */ /* 0x001fce0008000009 */
.L_x_64:
[----:B------:R-:W-:Y:S05]  /*18a0*/  BSYNC.RECONVERGENT B0 ;  /* 0x0000000000007941 */ /* 0x000fea0003800200 */
.L_x_62:
        /* <DEDUP_REMOVED lines=12> */
.L_x_66:
[----:B------:R-:W0:Y:S01]  /*1970*/  LDS R0, [R13+-0x38c] ;  /* 0xfffc74000d007984 */ /* 0x000e220000000800 */
[----:B------:R-:W0:Y:S02]  /*1980*/  LDCU UR4, c[0x3][0x58] ;  /* 0x00c00b00ff0477ac */ /* 0x000e240008000800 */
[----:B0-----:R-:W-:-:S07]  /*1990*/  FFMA R9, R0, UR4, R9 ;  /* 0x0000000400097c23 */ /* 0x001fce0008000009 */
.L_x_67:
[----:B------:R-:W-:Y:S05]  /*19a0*/  BSYNC.RECONVERGENT B0 ;  /* 0x0000000000007941 */ /* 0x000fea0003800200 */
.L_x_65:
        /* <DEDUP_REMOVED lines=12> */
.L_x_69:
[----:B------:R-:W0:Y:S01]  /*1a70*/  LDS R0, [R13+-0x388] ;  /* 0xfffc78000d007984 */ /* 0x000e220000000800 */
[----:B------:R-:W0:Y:S02]  /*1a80*/  LDCU UR4, c[0x3][0x5c] ;  /* 0x00c00b80ff0477ac */ /* 0x000e240008000800 */
[----:B0-----:R-:W-:-:S07]  /*1a90*/  FFMA R9, R0, UR4, R9 ;  /* 0x0000000400097c23 */ /* 0x001fce0008000009 */
.L_x_70:
[----:B------:R-:W-:Y:S05]  /*1aa0*/  BSYNC.RECONVERGENT B0 ;  /* 0x0000000000007941 */ /* 0x000fea0003800200 */
.L_x_68:
[----:B------:R-:W-:Y:S01]  /*1ab0*/  ISETP.LT.U32.AND P1, PT, R3, 0x20, PT ;  /* 0x000000200300780c */ /* 0x000fe20003f21070 */
[----:B------:R-:W-:-:S12]  /*1ac0*/  BSSY.RECONVERGENT B0, `(.L_x_71) ;  /* 0x000000d000007945 */ /* 0x000fd80003800200 */
        /* <DEDUP_REMOVED lines=9> */
.L_x_72:
[----:B------:R-:W0:Y:S01]  /*1b60*/  LDS R0, [R13+-0x384] ;  /* 0xfffc7c000d007984 */ /* 0x000e220000000800 */
[----:B------:R-:W0:Y:S02]  /*1b70*/  LDCU UR4, c[0x3][0x60] ;  /* 0x00c00c00ff0477ac */ /* 0x000e240008000800 */
[----:B0-----:R-:W-:-:S07]  /*1b80*/  FFMA R9, R0, UR4, R9 ;  /* 0x0000000400097c23 */ /* 0x001fce0008000009 */
.L_x_73:
[----:B------:R-:W-:Y:S05]  /*1b90*/  BSYNC.RECONVERGENT B0 ;  /* 0x0000000000007941 */ /* 0x000fea0003800200 */
.L_x_71:
        /* <DEDUP_REMOVED lines=9> */
.L_x_75:
[----:B------:R-:W0:Y:S01]  /*1c30*/  LDS R0, [R13+-0x380] ;  /* 0xfffc80000d007984 */ /* 0x000e220000000800 */
[----:B------:R-:W0:Y:S02]  /*1c40*/  LDCU UR4, c[0x3][0x64] ;  /* 0x00c00c80ff0477ac */ /* 0x000e240008000800 */
[----:B0-----:R-:W-:-:S07]  /*1c50*/  FFMA R9, R0, UR4, R9 ;  /* 0x0000000400097c23 */ /* 0x001fce0008000009 */
.L_x_76:
[----:B------:R-:W-:Y:S05]  /*1c60*/  BSYNC.RECONVERGENT B0 ;  /* 0x0000000000007941 */ /* 0x000fea0003800200 */
.L_x_74:
        /* <DEDUP_REMOVED lines=12> */
.L_x_78:
[----:B------:R-:W0:Y:S01]  /*1d30*/  LDS R0, [R13+-0x37c] ;  /* 0xfffc84000d007984 */ /* 0x000e220000000800 */
[----:B------:R-:W0:Y:S02]  /*1d40*/  LDCU UR4, c[0x3][0x68] ;  /* 0x00c00d00ff0477ac */ /* 0x000e240008000800 */
[----:B0-----:R-:W-:-:S07]  /*1d50*/  FFMA R9, R0, UR4, R9 ;  /* 0x0000000400097c23 */ /* 0x001fce0008000009 */
.L_x_79:
[----:B------:R-:W-:Y:S05]  /*1d60*/  BSYNC.RECONVERGENT B0 ;  /* 0x0000000000007941 */ /* 0x000fea0003800200 */
.L_x_77:
        /* <DEDUP_REMOVED lines=12> */
.L_x_81:
[----:B------:R-:W0:Y:S01]  /*1e30*/  LDS R0, [R13+-0x378] ;  /* 0xfffc88000d007984 */ /* 0x000e220000000800 */
[----:B------:R-:W0:Y:S02]  /*1e40*/  LDCU UR4, c[0x3][0x6c] ;  /* 0x00c00d80ff0477ac */ /* 0x000e240008000800 */
[----:B0-----:R-:W-:-:S07]  /*1e50*/  FFMA R9, R0, UR4, R9 ;  /* 0x0000000400097c23 */ /* 0x001fce0008000009 */
.L_x_82:
[----:B------:R-:W-:Y:S05]  /*1e60*/  BSYNC.RECONVERGENT B0 ;  /* 0x0000000000007941 */ /* 0x000fea0003800200 */
.L_x_80:
        /* <DEDUP_REMOVED lines=12> */
.L_x_84:
[----:B------:R-:W0:Y:S01]  /*1f30*/  LDS R0, [R13+-0x374] ;  /* 0xfffc8c000d007984 */ /* 0x000e220000000800 */
[----:B------:R-:W0:Y:S02]  /*1f40*/  LDCU UR4, c[0x3][0x70] ;  /* 0x00c00e00ff0477ac */ /* 0x000e240008000800 */
[----:B0-----:R-:W-:-:S07]  /*1f50*/  FFMA R9, R0, UR4, R9 ;  /* 0x0000000400097c23 */ /* 0x001fce0008000009 */
.L_x_85:
[----:B------:R-:W-:Y:S05]  /*1f60*/  BSYNC.RECONVERGENT B0 ;  /* 0x0000000000007941 */ /* 0x000fea0003800200 */
.L_x_83:
        /* <DEDUP_REMOVED lines=12> */
.L_x_87:
[----:B------:R-:W0:Y:S01]  /*2030*/  LDS R0, [R13+-0x370] ;  /* 0xfffc90000d007984 */ /* 0x000e220000000800 */
[----:B------:R-:W0:Y:S02]  /*2040*/  LDCU UR4, c[0x3][0x74] ;  /* 0x00c00e80ff0477ac */ /* 0x000e240008000800 */
[----:B0-----:R-:W-:-:S07]  /*2050*/  FFMA R9, R0, UR4, R9 ;  /* 0x0000000400097c23 */ /* 0x001fce0008000009 */
.L_x_88:
[----:B------:R-:W-:Y:S05]  /*2060*/  BSYNC.RECONVERGENT B0 ;  /* 0x0000000000007941 */ /* 0x000fea0003800200 */
.L_x_86:
        /* <DEDUP_REMOVED lines=12> */
.L_x_90:
[----:B------:R-:W0:Y:S01]  /*2130*/  LDS R0, [R13+-0x36c] ;  /* 0xfffc94000d007984 */ /* 0x000e220000000800 */
[----:B------:R-:W0:Y:S02]  /*2140*/  LDCU UR4, c[0x3][0x78] ;  /* 0x00c00f00ff0477ac */ /* 0x000e240008000800 */
[----:B0-----:R-:W-:-:S07]  /*2150*/  FFMA R9, R0, UR4, R9 ;  /* 0x0000000400097c23 */ /* 0x001fce0008000009 */
.L_x_91:
[----:B------:R-:W-:Y:S05]  /*2160*/  BSYNC.RECONVERGENT B0 ;  /* 0x0000000000007941 */ /* 0x000fea0003800200 */
.L_x_89:
        /* <DEDUP_REMOVED lines=12> */
.L_x_93:
[----:B------:R-:W0:Y:S01]  /*2230*/  LDS R0, [R13+-0x368] ;  /* 0xfffc98000d007984 */ /* 0x000e220000000800 */
[----:B------:R-:W0:Y:S02]  /*2240*/  LDCU UR4, c[0x3][0x7c] ;  /* 0x00c00f80ff0477ac */ /* 0x000e240008000800 */
[----:B0-----:R-:W-:-:S07]  /*2250*/  FFMA R9, R0, UR4, R9 ;  /* 0x0000000400097c23 */ /* 0x001fce0008000009 */
.L_x_94:
[----:B------:R-:W-:Y:S05]  /*2260*/  BSYNC.RECONVERGENT B0 ;  /* 0x0000000000007941 */ /* 0x000fea0003800200 */
.L_x_92:
        /* <DEDUP_REMOVED lines=12> */
.L_x_96:
[----:B------:R-:W0:Y:S01]  /*2330*/  LDS R0, [R13+-0x364] ;  /* 0xfffc9c000d007984 */ /* 0x000e220000000800 */
[----:B------:R-:W0:Y:S02]  /*2340*/  LDCU UR4, c[0x3][0x80] ;  /* 0x00c01000ff0477ac */ /* 0x000e240008000800 */
[----:B0-----:R-:W-:-:S07]  /*2350*/  FFMA R9, R0, UR4, R9 ;  /* 0x0000000400097c23 */ /* 0x001fce0008000009 */
.L_x_97:
[----:B------:R-:W-:Y:S05]  /*2360*/  BSYNC.RECONVERGENT B0 ;  /* 0x0000000000007941 */ /* 0x000fea0003800200 */
.L_x_95:
        /* <DEDUP_REMOVED lines=12> */
.L_x_99:
[----:B------:R-:W0:Y:S01]  /*2430*/  LDS R0, [R13+-0x360] ;  /* 0xfffca0000d007984 */ /* 0x000e220000000800 */
[----:B------:R-:W0:Y:S02]  /*2440*/  LDCU UR4, c[0x3][0x84] ;  /* 0x00c01080ff0477ac */ /* 0x000e240008000800 */
[----:B0-----:R-:W-:-:S07]  /*2450*/  FFMA R9, R0, UR4, R9 ;  /* 0x0000000400097c23 */ /* 0x001fce0008000009 */
.L_x_100:
[----:B------:R-:W-:Y:S05]  /*2460*/  BSYNC.RECONVERGENT B0 ;  /* 0x0000000000007941 */ /* 0x000fea0003800200 */
.L_x_98:
        /* <DEDUP_REMOVED lines=18> */
.L_x_102:
[----:B------:R-:W0:Y:S01]  /*2590*/  LDS R0, [R13+-0x320] ;  /* 0xfffce0000d007984 */ /* 0x000e220000000800 */
[----:B------:R-:W0:Y:S02]  /*25a0*/  LDCU UR4, c[0x3][0x88] ;  /* 0x00c01100ff0477ac */ /* 0x000e240008000800 */
[----:B0-----:R-:W-:-:S07]  /*25b0*/  FFMA R9, R0, UR4, R9 ;  /* 0x0000000400097c23 */ /* 0x001fce0008000009 */
.L_x_103:
[----:B------:R-:W-:Y:S05]  /*25c0*/  BSYNC.RECONVERGENT B0 ;  /* 0x0000000000007941 */ /* 0x000fea0003800200 */
.L_x_101:
        /* <DEDUP_REMOVED lines=12> */
.L_x_105:
[----:B------:R-:W0:Y:S01]  /*2690*/  LDS R0, [R13+-0x31c] ;  /* 0xfffce4000d007984 */ /* 0x000e220000000800 */
[----:B------:R-:W0:Y:S02]  /*26a0*/  LDCU UR4, c[0x3][0x8c] ;  /* 0x00c01180ff0477ac */ /* 0x000e240008000800 */
[----:B0-----:R-:W-:-:S07]  /*26b0*/  FFMA R9, R0, UR4, R9 ;  /* 0x0000000400097c23 */ /* 0x001fce0008000009 */
.L_x_106:
[----:B------:R-:W-:Y:S05]  /*26c0*/  BSYNC.RECONVERGENT B0 ;  /* 0x0000000000007941 */ /* 0x000fea0003800200 */
.L_x_104:
        /* <DEDUP_REMOVED lines=12> */
.L_x_108:
[----:B------:R-:W0:Y:S01]  /*2790*/  LDS R0, [R13+-0x318] ;  /* 0xfffce8000d007984 */ /* 0x000e220000000800 */
[----:B------:R-:W0:Y:S02]  /*27a0*/  LDCU UR4, c[0x3][0x90] ;  /* 0x00c01200ff0477ac */ /* 0x000e240008000800 */
[----:B0-----:R-:W-:-:S07]  /*27b0*/  FFMA R9, R0, UR4, R9 ;  /* 0x0000000400097c23 */ /* 0x001fce0008000009 */
.L_x_109:
[----:B------:R-:W-:Y:S05]  /*27c0*/  BSYNC.RECONVERGENT B0 ;  /* 0x0000000000007941 */ /* 0x000fea0003800200 */
.L_x_107:
        /* <DEDUP_REMOVED lines=12> */
.L_x_111:
[----:B------:R-:W0:Y:S01]  /*2890*/  LDS R0, [R13+-0x314] ;  /* 0xfffcec000d007984 */ /* 0x000e220000000800 */
[----:B------:R-:W0:Y:S02]  /*28a0*/  LDCU UR4, c[0x3][0x94] ;  /* 0x00c01280ff0477ac */ /* 0x000e240008000800 */
[----:B0-----:R-:W-:-:S07]  /*28b0*/  FFMA R9, R0, UR4, R9 ;  /* 0x0000000400097c23 */ /* 0x001fce0008000009 */
.L_x_112:
[----:B------:R-:W-:Y:S05]  /*28c0*/  BSYNC.RECONVERGENT B0 ;  /* 0x0000000000007941 */ /* 0x000fea0003800200 */
.L_x_110:
        /* <DEDUP_REMOVED lines=12> */
.L_x_114:
[----:B------:R-:W0:Y:S01]  /*2990*/  LDS R0, [R13+-0x310] ;  /* 0xfffcf0000d007984 */ /* 0x000e220000000800 */
[----:B------:R-:W0:Y:S02]  /*29a0*/  LDCU UR4, c[0x3][0x98] ;  /* 0x00c01300ff0477ac */ /* 0x000e240008000800 */
[----:B0-----:R-:W-:-:S07]  /*29b0*/  FFMA R9, R0, UR4, R9 ;  /* 0x0000000400097c23 */ /* 0x001fce0008000009 */
.L_x_115:
[----:B------:R-:W-:Y:S05]  /*29c0*/  BSYNC.RECONVERGENT B0 ;  /* 0x0000000000007941 */ /* 0x000fea0003800200 */
.L_x_113:
        /* <DEDUP_REMOVED lines=12> */
.L_x_117:
[----:B------:R-:W0:Y:S01]  /*2a90*/  LDS R0, [R13+-0x30c] ;  /* 0xfffcf4000d007984 */ /* 0x000e220000000800 */
[----:B------:R-:W0:Y:S02]  /*2aa0*/  LDCU UR4, c[0x3][0x9c] ;  /* 0x00c01380ff0477ac */ /* 0x000e240008000800 */
[----:B0-----:R-:W-:-:S07]  /*2ab0*/  FFMA R9, R0, UR4, R9 ;  /* 0x0000000400097c23 */ /* 0x001fce0008000009 */
.L_x_118:
[----:B------:R-:W-:Y:S05]  /*2ac0*/  BSYNC.RECONVERGENT B0 ;  /* 0x0000000000007941 */ /* 0x000fea0003800200 */
.L_x_116:
        /* <DEDUP_REMOVED lines=12> */
.L_x_120:
[----:B------:R-:W0:Y:S01]  /*2b90*/  LDS R0, [R13+-0x308] ;  /* 0xfffcf8000d007984 */ /* 0x000e220000000800 */
[----:B------:R-:W0:Y:S02]  /*2ba0*/  LDCU UR4, c[0x3][0xa0] ;  /* 0x00c01400ff0477ac */ /* 0x000e240008000800 */
[----:B0-----:R-:W-:-:S07]  /*2bb0*/  FFMA R9, R0, UR4, R9 ;  /* 0x0000000400097c23 */ /* 0x001fce0008000009 */
.L_x_121:
[----:B------:R-:W-:Y:S05]  /*2bc0*/  BSYNC.RECONVERGENT B0 ;  /* 0x0000000000007941 */ /* 0x000fea0003800200 */
.L_x_119:
        /* <DEDUP_REMOVED lines=11> */
.L_x_123:
[----:B------:R-:W0:Y:S01]  /*2c80*/  LDS R0, [R13+-0x304] ;  /* 0xfffcfc000d007984 */ /* 0x000e220000000800 */
[----:B------:R-:W0:Y:S02]  /*2c90*/  LDCU UR4, c[0x3][0xa4] ;  /* 0x00c01480ff0477ac */ /* 0x000e240008000800 */
[----:B0-----:R-:W-:-:S07]  /*2ca0*/  FFMA R9, R0, UR4, R9 ;  /* 0x0000000400097c23 */ /* 0x001fce0008000009 */
.L_x_124:
[----:B------:R-:W-:Y:S05]  /*2cb0*/  BSYNC.RECONVERGENT B0 ;  /* 0x0000000000007941 */ /* 0x000fea0003800200 */
.L_x_122:
        /* <DEDUP_REMOVED lines=9> */
.L_x_126:
[----:B------:R-:W0:Y:S01]  /*2d50*/  LDS R0, [R13+-0x300] ;  /* 0xfffd00000d007984 */ /* 0x000e220000000800 */
[----:B------:R-:W0:Y:S02]  /*2d60*/  LDCU UR4, c[0x3][0xa8] ;  /* 0x00c01500ff0477ac */ /* 0x000e240008000800 */
[----:B0-----:R-:W-:-:S07]  /*2d70*/  FFMA R9, R0, UR4, R9 ;  /* 0x0000000400097c23 */ /* 0x001fce0008000009 */
.L_x_127:
[----:B------:R-:W-:Y:S05]  /*2d80*/  BSYNC.RECONVERGENT B0 ;  /* 0x0000000000007941 */ /* 0x000fea0003800200 */
.L_x_125:
        /* <DEDUP_REMOVED lines=12> */
.L_x_129:
[----:B------:R-:W0:Y:S01]  /*2e50*/  LDS R0, [R13+-0x2fc] ;  /* 0xfffd04000d007984 */ /* 0x000e220000000800 */
[----:B------:R-:W0:Y:S02]  /*2e60*/  LDCU UR4, c[0x3][0xac] ;  /* 0x00c01580ff0477ac */ /* 0x000e240008000800 */
[----:B0-----:R-:W-:-:S07]  /*2e70*/  FFMA R9, R0, UR4, R9 ;  /* 0x0000000400097c23 */ /* 0x001fce0008000009 */
.L_x_130:
[----:B------:R-:W-:Y:S05]  /*2e80*/  BSYNC.RECONVERGENT B0 ;  /* 0x0000000000007941 */ /* 0x000fea0003800200 */
.L_x_128:
        /* <DEDUP_REMOVED lines=12> */
.L_x_132:
[----:B------:R-:W0:Y:S01]  /*2f50*/  LDS R0, [R13+-0x2f8] ;  /* 0xfffd08000d007984 */ /* 0x000e220000000800 */
[----:B------:R-:W0:Y:S02]  /*2f60*/  LDCU UR4, c[0x3][0xb0] ;  /* 0x00c01600ff0477ac */ /* 0x000e240008000800 */
[----:B0-----:R-:W-:-:S07]  /*2f70*/  FFMA R9, R0, UR4, R9 ;  /* 0x0000000400097c23 */ /* 0x001fce0008000009 */
.L_x_133:
[----:B------:R-:W-:Y:S05]  /*2f80*/  BSYNC.RECONVERGENT B0 ;  /* 0x0000000000007941 */ /* 0x000fea0003800200 */
.L_x_131:
        /* <DEDUP_REMOVED lines=12> */
.L_x_135:
[----:B------:R-:W0:Y:S01]  /*3050*/  LDS R0, [R13+-0x2f4] ;  /* 0xfffd0c000d007984 */ /* 0x000e220000000800 */
[----:B------:R-:W0:Y:S02]  /*3060*/  LDCU UR4, c[0x3][0xb4] ;  /* 0x00c01680ff0477ac */ /* 0x000e240008000800 */
[----:B0-----:R-:W-:-:S07]  /*3070*/  FFMA R9, R0, UR4, R9 ;  /* 0x0000000400097c23 */ /* 0x001fce0008000009 */
.L_x_136:
[----:B------:R-:W-:Y:S05]  /*3080*/  BSYNC.RECONVERGENT B0 ;  /* 0x0000000000007941 */ /* 0x000fea0003800200 */
.L_x_134:
        /* <DEDUP_REMOVED lines=12> */
.L_x_138:
[----:B------:R-:W0:Y:S01]  /*3150*/  LDS R0, [R13+-0x2f0] ;  /* 0xfffd10000d007984 */ /* 0x000e220000000800 */
[----:B------:R-:W0:Y:S02]  /*3160*/  LDCU UR4, c[0x3][0xb8] ;  /* 0x00c01700ff0477ac */ /* 0x000e240008000800 */
[----:B0-----:R-:W-:-:S07]  /*3170*/  FFMA R9, R0, UR4, R9 ;  /* 0x0000000400097c23 */ /* 0x001fce0008000009 */
.L_x_139:
[----:B------:R-:W-:Y:S05]  /*3180*/  BSYNC.RECONVERGENT B0 ;  /* 0x0000000000007941 */ /* 0x000fea0003800200 */
.L_x_137:
        /* <DEDUP_REMOVED lines=12> */
.L_x_141:
[----:B------:R-:W0:Y:S01]  /*3250*/  LDS R0, [R13+-0x2ec] ;  /* 0xfffd14000d007984 */ /* 0x000e220000000800 */
[----:B------:R-:W0:Y:S02]  /*3260*/  LDCU UR4, c[0x3][0xbc] ;  /* 0x00c01780ff0477ac */ /* 0x000e240008000800 */
[----:B0-----:R-:W-:-:S07]  /*3270*/  FFMA R9, R0, UR4, R9 ;  /* 0x0000000400097c23 */ /* 0x001fce0008000009 */
.L_x_142:
[----:B------:R-:W-:Y:S05]  /*3280*/  BSYNC.RECONVERGENT B0 ;  /* 0x0000000000007941 */ /* 0x000fea0003800200 */
.L_x_140:
        /* <DEDUP_REMOVED lines=12> */
.L_x_144:
[----:B------:R-:W0:Y:S01]  /*3350*/  LDS R0, [R13+-0x2e8] ;  /* 0xfffd18000d007984 */ /* 0x000e220000000800 */
[----:B------:R-:W0:Y:S02]  /*3360*/  LDCU UR4, c[0x3][0xc0] ;  /* 0x00c01800ff0477ac */ /* 0x000e240008000800 */
[----:B0-----:R-:W-:-:S07]  /*3370*/  FFMA R9, R0, UR4, R9 ;  /* 0x0000000400097c23 */ /* 0x001fce0008000009 */
.L_x_145:
[----:B------:R-:W-:Y:S05]  /*3380*/  BSYNC.RECONVERGENT B0 ;  /* 0x0000000000007941 */ /* 0x000fea0003800200 */
.L_x_143:
        /* <DEDUP_REMOVED lines=12> */
.L_x_147:
[----:B------:R-:W0:Y:S01]  /*3450*/  LDS R0, [R13+-0x2e4] ;  /* 0xfffd1c000d007984 */ /* 0x000e220000000800 */
[----:B------:R-:W0:Y:S02]  /*3460*/  LDCU UR4, c[0x3][0xc4] ;  /* 0x00c01880ff0477ac */ /* 0x000e240008000800 */
[----:B0-----:R-:W-:-:S07]  /*3470*/  FFMA R9, R0, UR4, R9 ;  /* 0x0000000400097c23 */ /* 0x001fce0008000009 */
.L_x_148:
[----:B------:R-:W-:Y:S05]  /*3480*/  BSYNC.RECONVERGENT B0 ;  /* 0x0000000000007941 */ /* 0x000fea0003800200 */
.L_x_146:
        /* <DEDUP_REMOVED lines=12> */
.L_x_150:
[----:B------:R-:W0:Y:S01]  /*3550*/  LDS R0, [R13+-0x2e0] ;  /* 0xfffd20000d007984 */ /* 0x000e220000000800 */
[----:B------:R-:W0:Y:S02]  /*3560*/  LDCU UR4, c[0x3][0xc8] ;  /* 0x00c01900ff0477ac */ /* 0x000e240008000800 */
[----:B0-----:R-:W-:-:S07]  /*3570*/  FFMA R9, R0, UR4, R9 ;  /* 0x0000000400097c23 */ /* 0x001fce0008000009 */
.L_x_151:
[----:B------:R-:W-:Y:S05]  /*3580*/  BSYNC.RECONVERGENT B0 ;  /* 0x0000000000007941 */ /* 0x000fea0003800200 */
.L_x_149:
        /* <DEDUP_REMOVED lines=18> */
.L_x_153:
[----:B------:R-:W0:Y:S01]  /*36b0*/  LDS R0, [R13+-0x2a0] ;  /* 0xfffd60000d007984 */ /* 0x000e220000000800 */
[----:B------:R-:W0:Y:S02]  /*36c0*/  LDCU UR4, c[0x3][0xcc] ;  /* 0x00c01980ff0477ac */ /* 0x000e240008000800 */
[----:B0-----:R-:W-:-:S07]  /*36d0*/  FFMA R9, R0, UR4, R9 ;  /* 0x0000000400097c23 */ /* 0x001fce0008000009 */
.L_x_154:
[----:B------:R-:W-:Y:S05]  /*36e0*/  BSYNC.RECONVERGENT B0 ;  /* 0x0000000000007941 */ /* 0x000fea0003800200 */
.L_x_152:
        /* <DEDUP_REMOVED lines=12> */
.L_x_156:
[----:B------:R-:W0:Y:S01]  /*37b0*/  LDS R0, [R13+-0x29c] ;  /* 0xfffd64000d007984 */ /* 0x000e220000000800 */
[----:B------:R-:W0:Y:S02]  /*37c0*/  LDCU UR4, c[0x3][0xd0] ;  /* 0x00c01a00ff0477ac */ /* 0x000e240008000800 */
[----:B0-----:R-:W-:-:S07]  /*37d0*/  FFMA R9, R0, UR4, R9 ;  /* 0x0000000400097c23 */ /* 0x001fce0008000009 */
.L_x_157:
[----:B------:R-:W-:Y:S05]  /*37e0*/  BSYNC.RECONVERGENT B0 ;  /* 0x0000000000007941 */ /* 0x000fea0003800200 */
.L_x_155:
        /* <DEDUP_REMOVED lines=12> */
.L_x_159:
[----:B------:R-:W0:Y:S01]  /*38b0*/  LDS R0, [R13+-0x298] ;  /* 0xfffd68000d007984 */ /* 0x000e220000000800 */
[----:B------:R-:W0:Y:S02]  /*38c0*/  LDCU UR4, c[0x3][0xd4] ;  /* 0x00c01a80ff0477ac */ /* 0x000e240008000800 */
[----:B0-----:R-:W-:-:S07]  /*38d0*/  FFMA R9, R0, UR4, R9 ;  /* 0x0000000400097c23 */ /* 0x001fce0008000009 */
.L_x_160:
[----:B------:R-:W-:Y:S05]  /*38e0*/  BSYNC.RECONVERGENT B0 ;  /* 0x0000000000007941 */ /* 0x000fea0003800200 */
.L_x_158:
        /* <DEDUP_REMOVED lines=12> */
.L_x_162:
[----:B------:R-:W0:Y:S01]  /*39b0*/  LDS R0, [R13+-0x294] ;  /* 0xfffd6c000d007984 */ /* 0x000e220000000800 */
[----:B------:R-:W0:Y:S02]  /*39c0*/  LDCU UR4, c[0x3][0xd8] ;  /* 0x00c01b00ff0477ac */ /* 0x000e240008000800 */
[----:B0-----:R-:W-:-:S07]  /*39d0*/  FFMA R9, R0, UR4, R9 ;  /* 0x0000000400097c23 */ /* 0x001fce0008000009 */
.L_x_163:
[----:B------:R-:W-:Y:S05]  /*39e0*/  BSYNC.RECONVERGENT B0 ;  /* 0x0000000000007941 */ /* 0x000fea0003800200 */
.L_x_161:
        /* <DEDUP_REMOVED lines=12> */
.L_x_165:
[----:B------:R-:W0:Y:S01]  /*3ab0*/  LDS R0, [R13+-0x290] ;  /* 0xfffd70000d007984 */ /* 0x000e220000000800 */
[----:B------:R-:W0:Y:S02]  /*3ac0*/  LDCU UR4, c[0x3][0xdc] ;  /* 0x00c01b80ff0477ac */ /* 0x000e240008000800 */
[----:B0-----:R-:W-:-:S07]  /*3ad0*/  FFMA R9, R0, UR4, R9 ;  /* 0x0000000400097c23 */ /* 0x001fce0008000009 */
.L_x_166:
[----:B------:R-:W-:Y:S05]  /*3ae0*/  BSYNC.RECONVERGENT B0 ;  /* 0x0000000000007941 */ /* 0x000fea0003800200 */
.L_x_164:
        /* <DEDUP_REMOVED lines=12> */
.L_x_168:
[----:B------:R-:W0:Y:S01]  /*3bb0*/  LDS R0, [R13+-0x28c] ;  /* 0xfffd74000d007984 */ /* 0x000e220000000800 */
[----:B------:R-:W0:Y:S02]  /*3bc0*/  LDCU UR4, c[0x3][0xe0] ;  /* 0x00c01c00ff0477ac */ /* 0x000e240008000800 */
[----:B0-----:R-:W-:-:S07]  /*3bd0*/  FFMA R9, R0, UR4, R9 ;  /* 0x0000000400097c23 */ /* 0x001fce0008000009 */
.L_x_169:
[----:B------:R-:W-:Y:S05]  /*3be0*/  BSYNC.RECONVERGENT B0 ;  /* 0x0000000000007941 */ /* 0x000fea0003800200 */
.L_x_167:
        /* <DEDUP_REMOVED lines=12> */
.L_x_171:
[----:B------:R-:W0:Y:S01]  /*3cb0*/  LDS R0, [R13+-0x288] ;  /* 0xfffd78000d007984 */ /* 0x000e220000000800 */
[----:B------:R-:W0:Y:S02]  /*3cc0*/  LDCU UR4, c[0x3][0xe4] ;  /* 0x00c01c80ff0477ac */ /* 0x000e240008000800 */
[----:B0-----:R-:W-:-:S07]  /*3cd0*/  FFMA R9, R0, UR4, R9 ;  /* 0x0000000400097c23 */ /* 0x001fce0008000009 */
.L_x_172:
[----:B------:R-:W-:Y:S05]  /*3ce0*/  BSYNC.RECONVERGENT B0 ;  /* 0x0000000000007941 */ /* 0x000fea0003800200 */
.L_x_170:
        /* <DEDUP_REMOVED lines=11> */
.L_x_174:
[----:B------:R-:W0:Y:S01]  /*3da0*/  LDS R0, [R13+-0x284] ;  /* 0xfffd7c000d007984 */ /* 0x000e220000000800 */
[----:B------:R-:W0:Y:S02]  /*3db0*/  LDCU UR4, c[0x3][0xe8] ;  /* 0x00c01d00ff0477ac */ /* 0x000e240008000800 */
[----:B0-----:R-:W-:-:S07]  /*3dc0*/  FFMA R9, R0, UR4, R9 ;  /* 0x0000000400097c23 */ /* 0x001fce0008000009 */
.L_x_175:
[----:B------:R-:W-:Y:S05]  /*3dd0*/  BSYNC.RECONVERGENT B0 ;  /* 0x0000000000007941 */ /* 0x000fea0003800200 */
.L_x_173:
        /* <DEDUP_REMOVED lines=9> */
.L_x_177:
[----:B------:R-:W0:Y:S01]  /*3e70*/  LDS R0, [R13+-0x280] ;  /* 0xfffd80000d007984 */ /* 0x000e220000000800 */
[----:B------:R-:W0:Y:S02]  /*3e80*/  LDCU UR4, c[0x3][0xec] ;  /* 0x00c01d80ff0477ac */ /* 0x000e240008000800 */
[----:B0-----:R-:W-:-:S07]  /*3e90*/  FFMA R9, R0, UR4, R9 ;  /* 0x0000000400097c23 */ /* 0x001fce0008000009 */
.L_x_178:
[----:B------:R-:W-:Y:S05]  /*3ea0*/  BSYNC.RECONVERGENT B0 ;  /* 0x0000000000007941 */ /* 0x000fea0003800200 */
.L_x_176:
        /* <DEDUP_REMOVED lines=12> */
.L_x_180:
[----:B------:R-:W0:Y:S01]  /*3f70*/  LDS R0, [R13+-0x27c] ;  /* 0xfffd84000d007984 */ /* 0x000e220000000800 */
[----:B------:R-:W0:Y:S02]  /*3f80*/  LDCU UR4, c[0x3][0xf0] ;  /* 0x00c01e00ff0477ac */ /* 0x000e240008000800 */
[----:B0-----:R-:W-:-:S07]  /*3f90*/  FFMA R9, R0, UR4, R9 ;  /* 0x0000000400097c23 */ /* 0x001fce0008000009 */
.L_x_181:
[----:B------:R-:W-:Y:S05]  /*3fa0*/  BSYNC.RECONVERGENT B0 ;  /* 0x0000000000007941 */ /* 0x000fea0003800200 */
.L_x_179:
        /* <DEDUP_REMOVED lines=12> */
.L_x_183:
[----:B------:R-:W0:Y:S01]  /*4070*/  LDS R0, [R13+-0x278] ;  /* 0xfffd88000d007984 */ /* 0x000e220000000800 */
[----:B------:R-:W0:Y:S02]  /*4080*/  LDCU UR4, c[0x3][0xf4] ;  /* 0x00c01e80ff0477ac */ /* 0x000e240008000800 */
[----:B0-----:R-:W-:-:S07]  /*4090*/  FFMA R9, R0, UR4, R9 ;  /* 0x0000000400097c23 */ /* 0x001fce0008000009 */
.L_x_184:
[----:B------:R-:W-:Y:S05]  /*40a0*/  BSYNC.RECONVERGENT B0 ;  /* 0x0000000000007941 */ /* 0x000fea0003800200 */
.L_x_182:
        /* <DEDUP_REMOVED lines=12> */
.L_x_186:
[----:B------:R-:W0:Y:S01]  /*4170*/  LDS R0, [R13+-0x274] ;  /* 0xfffd8c000d007984 */ /* 0x000e220000000800 */
[----:B------:R-:W0:Y:S02]  /*4180*/  LDCU UR4, c[0x3][0xf8] ;  /* 0x00c01f00ff0477ac */ /* 0x000e240008000800 */
[----:B0-----:R-:W-:-:S07]  /*4190*/  FFMA R9, R0, UR4, R9 ;  /* 0x0000000400097c23 */ /* 0x001fce0008000009 */
.L_x_187:
[----:B------:R-:W-:Y:S05]  /*41a0*/  BSYNC.RECONVERGENT B0 ;  /* 0x0000000000007941 */ /* 0x000fea0003800200 */
.L_x_185:
        /* <DEDUP_REMOVED lines=12> */
.L_x_189:
[----:B------:R-:W0:Y:S01]  /*4270*/  LDS R0, [R13+-0x270] ;  /* 0xfffd90000d007984 */ /* 0x000e220000000800 */
[----:B------:R-:W0:Y:S02]  /*4280*/  LDCU UR4, c[0x3][0xfc] ;  /* 0x00c01f80ff0477ac */ /* 0x000e240008000800 */
[----:B0-----:R-:W-:-:S07]  /*4290*/  FFMA R9, R0, UR4, R9 ;  /* 0x0000000400097c23 */ /* 0x001fce0008000009 */
.L_x_190:
[----:B------:R-:W-:Y:S05]  /*42a0*/  BSYNC.RECONVERGENT B0 ;  /* 0x0000000000007941 */ /* 0x000fea0003800200 */
.L_x_188:
        /* <DEDUP_REMOVED lines=12> */
.L_x_192:
[----:B------:R-:W0:Y:S01]  /*4370*/  LDS R0, [R13+-0x26c] ;  /* 0xfffd94000d007984 */ /* 0x000e220000000800 */
[----:B------:R-:W0:Y:S02]  /*4380*/  LDCU UR4, c[0x3][0x100] ;  /* 0x00c02000ff0477ac */ /* 0x000e240008000800 */
[----:B0-----:R-:W-:-:S07]  /*4390*/  FFMA R9, R0, UR4, R9 ;  /* 0x0000000400097c23 */ /* 0x001fce0008000009 */
.L_x_193:
[----:B------:R-:W-:Y:S05]  /*43a0*/  BSYNC.RECONVERGENT B0 ;  /* 0x0000000000007941 */ /* 0x000fea0003800200 */
.L_x_191:
        /* <DEDUP_REMOVED lines=12> */
.L_x_195:
[----:B------:R-:W0:Y:S01]  /*4470*/  LDS R0, [R13+-0x268] ;  /* 0xfffd98000d007984 */ /* 0x000e220000000800 */
[----:B------:R-:W0:Y:S02]  /*4480*/  LDCU UR4, c[0x3][0x104] ;  /* 0x00c02080ff0477ac */ /* 0x000e240008000800 */
[----:B0-----:R-:W-:-:S07]  /*4490*/  FFMA R9, R0, UR4, R9 ;  /* 0x0000000400097c23 */ /* 0x001fce0008000009 */
.L_x_196:
[----:B------:R-:W-:Y:S05]  /*44a0*/  BSYNC.RECONVERGENT B0 ;  /* 0x0000000000007941 */ /* 0x000fea0003800200 */
.L_x_194:
        /* <DEDUP_REMOVED lines=12> */
.L_x_198:
[----:B------:R-:W0:Y:S01]  /*4570*/  LDS R0, [R13+-0x264] ;  /* 0xfffd9c000d007984 */ /* 0x000e220000000800 */
[----:B------:R-:W0:Y:S02]  /*4580*/  LDCU UR4, c[0x3][0x108] ;  /* 0x00c02100ff0477ac */ /* 0x000e240008000800 */
[----:B0-----:R-:W-:-:S07]  /*4590*/  FFMA R9, R0, UR4, R9 ;  /* 0x0000000400097c23 */ /* 0x001fce0008000009 */
.L_x_199:
[----:B------:R-:W-:Y:S05]  /*45a0*/  BSYNC.RECONVERGENT B0 ;  /* 0x0000000000007941 */ /* 0x000fea0003800200 */
.L_x_197:
        /* <DEDUP_REMOVED lines=12> */
.L_x_201:
[----:B------:R-:W0:Y:S01]  /*4670*/  LDS R0, [R13+-0x260] ;  /* 0xfffda0000d007984 */ /* 0x000e220000000800 */
[----:B------:R-:W0:Y:S02]  /*4680*/  LDCU UR4, c[0x3][0x10c] ;  /* 0x00c02180ff0477ac */ /* 0x000e240008000800 */
[----:B0-----:R-:W-:-:S07]  /*4690*/  FFMA R9, R0, UR4, R9 ;  /* 0x0000000400097c23 */ /* 0x001fce0008000009 */
.L_x_202:
[----:B------:R-:W-:Y:S05]  /*46a0*/  BSYNC.RECONVERGENT B0 ;  /* 0x0000000000007941 */ /* 0x000fea0003800200 */
.L_x_200:
        /* <DEDUP_REMOVED lines=18> */
.L_x_204:
[----:B------:R-:W0:Y:S01]  /*47d0*/  LDS R0, [R13+-0x220] ;  /* 0xfffde0000d007984 */ /* 0x000e220000000800 */
[----:B------:R-:W0:Y:S02]  /*47e0*/  LDCU UR4, c[0x3][0x110] ;  /* 0x00c02200ff0477ac */ /* 0x000e240008000800 */
[----:B0-----:R-:W-:-:S07]  /*47f0*/  FFMA R9, R0, UR4, R9 ;  /* 0x0000000400097c23 */ /* 0x001fce0008000009 */
.L_x_205:
[----:B------:R-:W-:Y:S05]  /*4800*/  BSYNC.RECONVERGENT B0 ;  /* 0x0000000000007941 */ /* 0x000fea0003800200 */
.L_x_203:
        /* <DEDUP_REMOVED lines=12> */
.L_x_207:
[----:B------:R-:W0:Y:S01]  /*48d0*/  LDS R0, [R13+-0x21c] ;  /* 0xfffde4000d007984 */ /* 0x000e220000000800 */
[----:B------:R-:W0:Y:S02]  /*48e0*/  LDCU UR4, c[0x3][0x114] ;  /* 0x00c02280ff0477ac */ /* 0x000e240008000800 */
[----:B0-----:R-:W-:-:S07]  /*48f0*/  FFMA R9, R0, UR4, R9 ;  /* 0x0000000400097c23 */ /* 0x001fce0008000009 */
.L_x_208:
[----:B------:R-:W-:Y:S05]  /*4900*/  BSYNC.RECONVERGENT B0 ;  /* 0x0000000000007941 */ /* 0x000fea0003800200 */
.L_x_206:
        /* <DEDUP_REMOVED lines=12> */
.L_x_210:
[----:B------:R-:W0:Y:S01]  /*49d0*/  LDS R0, [R13+-0x218] ;  /* 0xfffde8000d007984 */ /* 0x000e220000000800 */
[----:B------:R-:W0:Y:S02]  /*49e0*/  LDCU UR4, c[0x3][0x118] ;  /* 0x00c02300ff0477ac */ /* 0x000e240008000800 */
[----:B0-----:R-:W-:-:S07]  /*49f0*/  FFMA R9, R0, UR4, R9 ;  /* 0x0000000400097c23 */ /* 0x001fce0008000009 */
.L_x_211:
[----:B------:R-:W-:Y:S05]  /*4a00*/  BSYNC.RECONVERGENT B0 ;  /* 0x0000000000007941 */ /* 0x000fea0003800200 */
.L_x_209:
        /* <DEDUP_REMOVED lines=12> */
.L_x_213:
[----:B------:R-:W0:Y:S01]  /*4ad0*/  LDS R0, [R13+-0x214] ;  /* 0xfffdec000d007984 */ /* 0x000e220000000800 */
[----:B------:R-:W0:Y:S02]  /*4ae0*/  LDCU UR4, c[0x3][0x11c] ;  /* 0x00c02380ff0477ac */ /* 0x000e240008000800 */
[----:B0-----:R-:W-:-:S07]  /*4af0*/  FFMA R9, R0, UR4, R9 ;  /* 0x0000000400097c23 */ /* 0x001fce0008000009 */
.L_x_214:
[----:B------:R-:W-:Y:S05]  /*4b00*/  BSYNC.RECONVERGENT B0 ;  /* 0x0000000000007941 */ /* 0x000fea0003800200 */
.L_x_212:
        /* <DEDUP_REMOVED lines=12> */
.L_x_216:
[----:B------:R-:W0:Y:S01]  /*4bd0*/  LDS R0, [R13+-0x210] ;  /* 0xfffdf0000d007984 */ /* 0x000e220000000800 */
[----:B------:R-:W0:Y:S02]  /*4be0*/  LDCU UR4, c[0x3][0x120] ;  /* 0x00c02400ff0477ac */ /* 0x000e240008000800 */
[----:B0-----:R-:W-:-:S07]  /*4bf0*/  FFMA R9, R0, UR4, R9 ;  /* 0x0000000400097c23 */ /* 0x001fce0008000009 */
.L_x_217:
[----:B------:R-:W-:Y:S05]  /*4c00*/  BSYNC.RECONVERGENT B0 ;  /* 0x0000000000007941 */ /* 0x000fea0003800200 */
.L_x_215:
        /* <DEDUP_REMOVED lines=12> */
.L_x_219:
[----:B------:R-:W0:Y:S01]  /*4cd0*/  LDS R0, [R13+-0x20c] ;  /* 0xfffdf4000d007984 */ /* 0x000e220000000800 */
[----:B------:R-:W0:Y:S02]  /*4ce0*/  LDCU UR4, c[0x3][0x124] ;  /* 0x00c02480ff0477ac */ /* 0x000e240008000800 */
[----:B0-----:R-:W-:-:S07]  /*4cf0*/  FFMA R9, R0, UR4, R9 ;  /* 0x0000000400097c23 */ /* 0x001fce0008000009 */
.L_x_220:
[----:B------:R-:W-:Y:S05]  /*4d00*/  BSYNC.RECONVERGENT B0 ;  /* 0x0000000000007941 */ /* 0x000fea0003800200 */
.L_x_218:
        /* <DEDUP_REMOVED lines=12> */
.L_x_222:
[----:B------:R-:W0:Y:S01]  /*4dd0*/  LDS R0, [R13+-0x208] ;  /* 0xfffdf8000d007984 */ /* 0x000e220000000800 */
[----:B------:R-:W0:Y:S02]  /*4de0*/  LDCU UR4, c[0x3][0x128] ;  /* 0x00c02500ff0477ac */ /* 0x000e240008000800 */
[----:B0-----:R-:W-:-:S07]  /*4df0*/  FFMA R9, R0, UR4, R9 ;  /* 0x0000000400097c23 */ /* 0x001fce0008000009 */
.L_x_223:
[----:B------:R-:W-:Y:S05]  /*4e00*/  BSYNC.RECONVERGENT B0 ;  /* 0x0000000000007941 */ /* 0x000fea0003800200 */
.L_x_221:
        /* <DEDUP_REMOVED lines=11> */
.L_x_225:
[----:B------:R-:W0:Y:S01]  /*4ec0*/  LDS R0, [R13+-0x204] ;  /* 0xfffdfc000d007984 */ /* 0x000e220000000800 */
[----:B------:R-:W0:Y:S02]  /*4ed0*/  LDCU UR4, c[0x3][0x12c] ;  /* 0x00c02580ff0477ac */ /* 0x000e240008000800 */
[----:B0-----:R-:W-:-:S07]  /*4ee0*/  FFMA R9, R0, UR4, R9 ;  /* 0x0000000400097c23 */ /* 0x001fce0008000009 */
.L_x_226:
[----:B------:R-:W-:Y:S05]  /*4ef0*/  BSYNC.RECONVERGENT B0 ;  /* 0x0000000000007941 */ /* 0x000fea0003800200 */
.L_x_224:
        /* <DEDUP_REMOVED lines=9> */
.L_x_228:
[----:B------:R-:W0:Y:S01]  /*4f90*/  LDS R0, [R13+-0x200] ;  /* 0xfffe00000d007984 */ /* 0x000e220000000800 */
[----:B------:R-:W0:Y:S02]  /*4fa0*/  LDCU UR4, c[0x3][0x130] ;  /* 0x00c02600ff0477ac */ /* 0x000e240008000800 */
[----:B0-----:R-:W-:-:S07]  /*4fb0*/  FFMA R9, R0, UR4, R9 ;  /* 0x0000000400097c23 */ /* 0x001fce0008000009 */
.L_x_229:
[----:B------:R-:W-:Y:S05]  /*4fc0*/  BSYNC.RECONVERGENT B0 ;  /* 0x0000000000007941 */ /* 0x000fea0003800200 */
.L_x_227:
        /* <DEDUP_REMOVED lines=12> */
.L_x_231:
[----:B------:R-:W0:Y:S01]  /*5090*/  LDS R0, [R13+-0x1fc] ;  /* 0xfffe04000d007984 */ /* 0x000e220000000800 */
[----:B------:R-:W0:Y:S02]  /*50a0*/  LDCU UR4, c[0x3][0x134] ;  /* 0x00c02680ff0477ac */ /* 0x000e240008000800 */
[----:B0-----:R-:W-:-:S07]  /*50b0*/  FFMA R9, R0, UR4, R9 ;  /* 0x0000000400097c23 */ /* 0x001fce0008000009 */
.L_x_232:
[----:B------:R-:W-:Y:S05]  /*50c0*/  BSYNC.RECONVERGENT B0 ;  /* 0x0000000000007941 */ /* 0x000fea0003800200 */
.L_x_230:
        /* <DEDUP_REMOVED lines=12> */
.L_x_234:
[----:B------:R-:W0:Y:S01]  /*5190*/  LDS R0, [R13+-0x1f8] ;  /* 0xfffe08000d007984 */ /* 0x000e220000000800 */
[----:B------:R-:W0:Y:S02]  /*51a0*/  LDCU UR4, c[0x3][0x138] ;  /* 0x00c02700ff0477ac */ /* 0x000e240008000800 */
[----:B0-----:R-:W-:-:S07]  /*51b0*/  FFMA R9, R0, UR4, R9 ;  /* 0x0000000400097c23 */ /* 0x001fce0008000009 */
.L_x_235:
[----:B------:R-:W-:Y:S05]  /*51c0*/  BSYNC.RECONVERGENT B0 ;  /* 0x0000000000007941 */ /* 0x000fea0003800200 */
.L_x_233:
        /* <DEDUP_REMOVED lines=12> */
.L_x_237:
[----:B------:R-:W0:Y:S01]  /*5290*/  LDS R0, [R13+-0x1f4] ;  /* 0xfffe0c000d007984 */ /* 0x000e220000000800 */
[----:B------:R-:W0:Y:S02]  /*52a0*/  LDCU UR4, c[0x3][0x13c] ;  /* 0x00c02780ff0477ac */ /* 0x000e240008000800 */
[----:B0-----:R-:W-:-:S07]  /*52b0*/  FFMA R9, R0, UR4, R9 ;  /* 0x0000000400097c23 */ /* 0x001fce0008000009 */
.L_x_238:
[----:B------:R-:W-:Y:S05]  /*52c0*/  BSYNC.RECONVERGENT B0 ;  /* 0x0000000000007941 */ /* 0x000fea0003800200 */
.L_x_236:
        /* <DEDUP_REMOVED lines=12> */
.L_x_240:
[----:B------:R-:W0:Y:S01]  /*5390*/  LDS R0, [R13+-0x1f0] ;  /* 0xfffe10000d007984 */ /* 0x000e220000000800 */
[----:B------:R-:W0:Y:S02]  /*53a0*/  LDCU UR4, c[0x3][0x140] ;  /* 0x00c02800ff0477ac */ /* 0x000e240008000800 */
[----:B0-----:R-:W-:-:S07]  /*53b0*/  FFMA R9, R0, UR4, R9 ;  /* 0x0000000400097c23 */ /* 0x001fce0008000009 */
.L_x_241:
[----:B------:R-:W-:Y:S05]  /*53c0*/  BSYNC.RECONVERGENT B0 ;  /* 0x0000000000007941 */ /* 0x000fea0003800200 */
.L_x_239:
        /* <DEDUP_REMOVED lines=12> */
.L_x_243:
[----:B------:R-:W0:Y:S01]  /*5490*/  LDS R0, [R13+-0x1ec] ;  /* 0xfffe14000d007984 */ /* 0x000e220000000800 */
[----:B------:R-:W0:Y:S02]  /*54a0*/  LDCU UR4, c[0x3][0x144] ;  /* 0x00c02880ff0477ac */ /* 0x000e240008000800 */
[----:B0-----:R-:W-:-:S07]  /*54b0*/  FFMA R9, R0, UR4, R9 ;  /* 0x0000000400097c23 */ /* 0x001fce0008000009 */
.L_x_244:
[----:B------:R-:W-:Y:S05]  /*54c0*/  BSYNC.RECONVERGENT B0 ;  /* 0x0000000000007941 */ /* 0x000fea0003800200 */
.L_x_242:
        /* <DEDUP_REMOVED lines=12> */
.L_x_246:
[----:B------:R-:W0:Y:S01]  /*5590*/  LDS R0, [R13+-0x1e8] ;  /* 0xfffe18000d007984 */ /* 0x000e220000000800 */
[----:B------:R-:W0:Y:S02]  /*55a0*/  LDCU UR4, c[0x3][0x148] ;  /* 0x00c02900ff0477ac */ /* 0x000e240008000800 */
[----:B0-----:R-:W-:-:S07]  /*55b0*/  FFMA R9, R0, UR4, R9 ;  /* 0x0000000400097c23 */ /* 0x001fce0008000009 */
.L_x_247:
[----:B------:R-:W-:Y:S05]  /*55c0*/  BSYNC.RECONVERGENT B0 ;  /* 0x0000000000007941 */ /* 0x000fea0003800200 */
.L_x_245:
        /* <DEDUP_REMOVED lines=12> */
.L_x_249:
[----:B------:R-:W0:Y:S01]  /*5690*/  LDS R0, [R13+-0x1e4] ;  /* 0xfffe1c000d007984 */ /* 0x000e220000000800 */
[----:B------:R-:W0:Y:S02]  /*56a0*/  LDCU UR4, c[0x3][0x14c] ;  /* 0x00c02980ff0477ac */ /* 0x000e240008000800 */
[----:B0-----:R-:W-:-:S07]  /*56b0*/  FFMA R9, R0, UR4, R9 ;  /* 0x0000000400097c23 */ /* 0x001fce0008000009 */
.L_x_250:
[----:B------:R-:W-:Y:S05]  /*56c0*/  BSYNC.RECONVERGENT B0 ;  /* 0x0000000000007941 */ /* 0x000fea0003800200 */
.L_x_248:
        /* <DEDUP_REMOVED lines=12> */
.L_x_252:
[----:B------:R-:W0:Y:S01]  /*5790*/  LDS R0, [R13+-0x1e0] ;  /* 0xfffe20000d007984 */ /* 0x000e220000000800 */
[----:B------:R-:W0:Y:S02]  /*57a0*/  LDCU UR4, c[0x3][0x150] ;  /* 0x00c02a00ff0477ac */ /* 0x000e240008000800 */
[----:B0-----:R-:W-:-:S07]  /*57b0*/  FFMA R9, R0, UR4, R9 ;  /* 0x0000000400097c23 */ /* 0x001fce0008000009 */
.L_x_253:
[----:B------:R-:W-:Y:S05]  /*57c0*/  BSYNC.RECONVERGENT B0 ;  /* 0x0000000000007941 */ /* 0x000fea0003800200 */
.L_x_251:
        /* <DEDUP_REMOVED lines=18> */
.L_x_255:
[----:B------:R-:W0:Y:S01]  /*58f0*/  LDS R0, [R13+-0x1a0] ;  /* 0xfffe60000d007984 */ /* 0x000e220000000800 */
[----:B------:R-:W0:Y:S02]  /*5900*/  LDCU UR4, c[0x3][0x154] ;  /* 0x00c02a80ff0477ac */ /* 0x000e240008000800 */
[----:B0-----:R-:W-:-:S07]  /*5910*/  FFMA R9, R0, UR4, R9 ;  /* 0x0000000400097c23 */ /* 0x001fce0008000009 */
.L_x_256:
[----:B------:R-:W-:Y:S05]  /*5920*/  BSYNC.RECONVERGENT B0 ;  /* 0x0000000000007941 */ /* 0x000fea0003800200 */
.L_x_254:
        /* <DEDUP_REMOVED lines=12> */
.L_x_258:
[----:B------:R-:W0:Y:S01]  /*59f0*/  LDS R0, [R13+-0x19c] ;  /* 0xfffe64000d007984 */ /* 0x000e220000000800 */
[----:B------:R-:W0:Y:S02]  /*5a00*/  LDCU UR4, c[0x3][0x158] ;  /* 0x00c02b00ff0477ac */ /* 0x000e240008000800 */
[----:B0-----:R-:W-:-:S07]  /*5a10*/  FFMA R9, R0, UR4, R9 ;  /* 0x0000000400097c23 */ /* 0x001fce0008000009 */
.L_x_259:
[----:B------:R-:W-:Y:S05]  /*5a20*/  BSYNC.RECONVERGENT B0 ;  /* 0x0000000000007941 */ /* 0x000fea0003800200 */
.L_x_257:
        /* <DEDUP_REMOVED lines=12> */
.L_x_261:
[----:B------:R-:W0:Y:S01]  /*5af0*/  LDS R0, [R13+-0x198] ;  /* 0xfffe68000d007984 */ /* 0x000e220000000800 */
[----:B------:R-:W0:Y:S02]  /*5b00*/  LDCU UR4, c[0x3][0x15c] ;  /* 0x00c02b80ff0477ac */ /* 0x000e240008000800 */
[----:B0-----:R-:W-:-:S07]  /*5b10*/  FFMA R9, R0, UR4, R9 ;  /* 0x0000000400097c23 */ /* 0x001fce0008000009 */
.L_x_262:
[----:B------:R-:W-:Y:S05]  /*5b20*/  BSYNC.RECONVERGENT B0 ;  /* 0x0000000000007941 */ /* 0x000fea0003800200 */
.L_x_260:
        /* <DEDUP_REMOVED lines=12> */
.L_x_264:
[----:B------:R-:W0:Y:S01]  /*5bf0*/  LDS R0, [R13+-0x194] ;  /* 0xfffe6c000d007984 */ /* 0x000e220000000800 */
[----:B------:R-:W0:Y:S02]  /*5c00*/  LDCU UR4, c[0x3][0x160] ;  /* 0x00c02c00ff0477ac */ /* 0x000e240008000800 */
[----:B0-----:R-:W-:-:S07]  /*5c10*/  FFMA R9, R0, UR4, R9 ;  /* 0x0000000400097c23 */ /* 0x001fce0008000009 */
.L_x_265:
[----:B------:R-:W-:Y:S05]  /*5c20*/  BSYNC.RECONVERGENT B0 ;  /* 0x0000000000007941 */ /* 0x000fea0003800200 */
.L_x_263:
        /* <DEDUP_REMOVED lines=12> */
.L_x_267:
[----:B------:R-:W0:Y:S01]  /*5cf0*/  LDS R0, [R13+-0x190] ;  /* 0xfffe70000d007984 */ /* 0x000e220000000800 */
[----:B------:R-:W0:Y:S02]  /*5d00*/  LDCU UR4, c[0x3][0x164] ;  /* 0x00c02c80ff0477ac */ /* 0x000e240008000800 */
[----:B0-----:R-:W-:-:S07]  /*5d10*/  FFMA R9, R0, UR4, R9 ;  /* 0x0000000400097c23 */ /* 0x001fce0008000009 */
.L_x_268:
[----:B------:R-:W-:Y:S05]  /*5d20*/  BSYNC.RECONVERGENT B0 ;  /* 0x0000000000007941 */ /* 0x000fea0003800200 */
.L_x_266:
        /* <DEDUP_REMOVED lines=12> */
.L_x_270:
[----:B------:R-:W0:Y:S01]  /*5df0*/  LDS R0, [R13+-0x18c] ;  /* 0xfffe74000d007984 */ /* 0x000e220000000800 */
[----:B------:R-:W0:Y:S02]  /*5e00*/  LDCU UR4, c[0x3][0x168] ;  /* 0x00c02d00ff0477ac */ /* 0x000e240008000800 */
[----:B0-----:R-:W-:-:S07]  /*5e10*/  FFMA R9, R0, UR4, R9 ;  /* 0x0000000400097c23 */ /* 0x001fce0008000009 */
.L_x_271:
[----:B------:R-:W-:Y:S05]  /*5e20*/  BSYNC.RECONVERGENT B0 ;  /* 0x0000000000007941 */ /* 0x000fea0003800200 */
.L_x_269:
        /* <DEDUP_REMOVED lines=12> */
.L_x_273:
[----:B------:R-:W0:Y:S01]  /*5ef0*/  LDS R0, [R13+-0x188] ;  /* 0xfffe78000d007984 */ /* 0x000e220000000800 */
[----:B------:R-:W0:Y:S02]  /*5f00*/  LDCU UR4, c[0x3][0x16c] ;  /* 0x00c02d80ff0477ac */ /* 0x000e240008000800 */
[----:B0-----:R-:W-:-:S07]  /*5f10*/  FFMA R9, R0, UR4, R9 ;  /* 0x0000000400097c23 */ /* 0x001fce0008000009 */
.L_x_274:
[----:B------:R-:W-:Y:S05]  /*5f20*/  BSYNC.RECONVERGENT B0 ;  /* 0x0000000000007941 */ /* 0x000fea0003800200 */
.L_x_272:
        /* <DEDUP_REMOVED lines=11> */
.L_x_276:
[----:B------:R-:W0:Y:S01]  /*5fe0*/  LDS R0, [R13+-0x184] ;  /* 0xfffe7c000d007984 */ /* 0x000e220000000800 */
[----:B------:R-:W0:Y:S02]  /*5ff0*/  LDCU UR4, c[0x3][0x170] ;  /* 0x00c02e00ff0477ac */ /* 0x000e240008000800 */
[----:B0-----:R-:W-:-:S07]  /*6000*/  FFMA R9, R0, UR4, R9 ;  /* 0x0000000400097c23 */ /* 0x001fce0008000009 */
.L_x_277:
[----:B------:R-:W-:Y:S05]  /*6010*/  BSYNC.RECONVERGENT B0 ;  /* 0x0000000000007941 */ /* 0x000fea0003800200 */
.L_x_275:
        /* <DEDUP_REMOVED lines=9> */
.L_x_279:
[----:B------:R-:W0:Y:S01]  /*60b0*/  LDS R0, [R13+-0x180] ;  /* 0xfffe80000d007984 */ /* 0x000e220000000800 */
[----:B------:R-:W0:Y:S02]  /*60c0*/  LDCU UR4, c[0x3][0x174] ;  /* 0x00c02e80ff0477ac */ /* 0x000e240008000800 */
[----:B0-----:R-:W-:-:S07]  /*60d0*/  FFMA R9, R0, UR4, R9 ;  /* 0x0000000400097c23 */ /* 0x001fce0008000009 */
.L_x_280:
[----:B------:R-:W-:Y:S05]  /*60e0*/  BSYNC.RECONVERGENT B0 ;  /* 0x0000000000007941 */ /* 0x000fea0003800200 */
.L_x_278:
        /* <DEDUP_REMOVED lines=12> */
.L_x_282:
[----:B------:R-:W0:Y:S01]  /*61b0*/  LDS R0, [R13+-0x17c] ;  /* 0xfffe84000d007984 */ /* 0x000e220000000800 */
[----:B------:R-:W0:Y:S02]  /*61c0*/  LDCU UR4, c[0x3][0x178] ;  /* 0x00c02f00ff0477ac */ /* 0x000e240008000800 */
[----:B0-----:R-:W-:-:S07]  /*61d0*/  FFMA R9, R0, UR4, R9 ;  /* 0x0000000400097c23 */ /* 0x001fce0008000009 */
.L_x_283:
[----:B------:R-:W-:Y:S05]  /*61e0*/  BSYNC.RECONVERGENT B0 ;  /* 0x0000000000007941 */ /* 0x000fea0003800200 */
.L_x_281:
        /* <DEDUP_REMOVED lines=12> */
.L_x_285:
[----:B------:R-:W0:Y:S01]  /*62b0*/  LDS R0, [R13+-0x178] ;  /* 0xfffe88000d007984 */ /* 0x000e220000000800 */
[----:B------:R-:W0:Y:S02]  /*62c0*/  LDCU UR4, c[0x3][0x17c] ;  /* 0x00c02f80ff0477ac */ /* 0x000e240008000800 */
[----:B0-----:R-:W-:-:S07]  /*62d0*/  FFMA R9, R0, UR4, R9 ;  /* 0x0000000400097c23 */ /* 0x001fce0008000009 */
.L_x_286:
[----:B------:R-:W-:Y:S05]  /*62e0*/  BSYNC.RECONVERGENT B0 ;  /* 0x0000000000007941 */ /* 0x000fea0003800200 */
.L_x_284:
        /* <DEDUP_REMOVED lines=12> */
.L_x_288:
[----:B------:R-:W0:Y:S01]  /*63b0*/  LDS R0, [R13+-0x174] ;  /* 0xfffe8c000d007984 */ /* 0x000e220000000800 */
[----:B------:R-:W0:Y:S02]  /*63c0*/  LDCU UR4, c[0x3][0x180] ;  /* 0x00c03000ff0477ac */ /* 0x000e240008000800 */
[----:B0-----:R-:W-:-:S07]  /*63d0*/  FFMA R9, R0, UR4, R9 ;  /* 0x0000000400097c23 */ /* 0x001fce0008000009 */
.L_x_289:
[----:B------:R-:W-:Y:S05]  /*63e0*/  BSYNC.RECONVERGENT B0 ;  /* 0x0000000000007941 */ /* 0x000fea0003800200 */
.L_x_287:
        /* <DEDUP_REMOVED lines=12> */
.L_x_291:
[----:B------:R-:W0:Y:S01]  /*64b0*/  LDS R0, [R13+-0x170] ;  /* 0xfffe90000d007984 */ /* 0x000e220000000800 */
[----:B------:R-:W0:Y:S02]  /*64c0*/  LDCU UR4, c[0x3][0x184] ;  /* 0x00c03080ff0477ac */ /* 0x000e240008000800 */
[----:B0-----:R-:W-:-:S07]  /*64d0*/  FFMA R9, R0, UR4, R9 ;  /* 0x0000000400097c23 */ /* 0x001fce0008000009 */
.L_x_292:
[----:B------:R-:W-:Y:S05]  /*64e0*/  BSYNC.RECONVERGENT B0 ;  /* 0x0000000000007941 */ /* 0x000fea0003800200 */
.L_x_290:
        /* <DEDUP_REMOVED lines=12> */
.L_x_294:
[----:B------:R-:W0:Y:S01]  /*65b0*/  LDS R0, [R13+-0x16c] ;  /* 0xfffe94000d007984 */ /* 0x000e220000000800 */
[----:B------:R-:W0:Y:S02]  /*65c0*/  LDCU UR4, c[0x3][0x188] ;  /* 0x00c03100ff0477ac */ /* 0x000e240008000800 */
[----:B0-----:R-:W-:-:S07]  /*65d0*/  FFMA R9, R0, UR4, R9 ;  /* 0x0000000400097c23 */ /* 0x001fce0008000009 */
.L_x_295:
[----:B------:R-:W-:Y:S05]  /*65e0*/  BSYNC.RECONVERGENT B0 ;  /* 0x0000000000007941 */ /* 0x000fea0003800200 */
.L_x_293:
        /* <DEDUP_REMOVED lines=12> */
.L_x_297:
[----:B------:R-:W0:Y:S01]  /*66b0*/  LDS R0, [R13+-0x168] ;  /* 0xfffe98000d007984 */ /* 0x000e220000000800 */
[----:B------:R-:W0:Y:S02]  /*66c0*/  LDCU UR4, c[0x3][0x18c] ;  /* 0x00c03180ff0477ac */ /* 0x000e240008000800 */
[----:B0-----:R-:W-:-:S07]  /*66d0*/  FFMA R9, R0, UR4, R9 ;  /* 0x0000000400097c23 */ /* 0x001fce0008000009 */
.L_x_298:
[----:B------:R-:W-:Y:S05]  /*66e0*/  BSYNC.RECONVERGENT B0 ;  /* 0x0000000000007941 */ /* 0x000fea0003800200 */
.L_x_296:
        /* <DEDUP_REMOVED lines=12> */
.L_x_300:
[----:B------:R-:W0:Y:S01]  /*67b0*/  LDS R0, [R13+-0x164] ;  /* 0xfffe9c000d007984 */ /* 0x000e220000000800 */
[----:B------:R-:W0:Y:S02]  /*67c0*/  LDCU UR4, c[0x3][0x190] ;  /* 0x00c03200ff0477ac */ /* 0x000e240008000800 */
[----:B0-----:R-:W-:-:S07]  /*67d0*/  FFMA R9, R0, UR4, R9 ;  /* 0x0000000400097c23 */ /* 0x001fce0008000009 */
.L_x_301:
[----:B------:R-:W-:Y:S05]  /*67e0*/  BSYNC.RECONVERGENT B0 ;  /* 0x0000000000007941 */ /* 0x000fea0003800200 */
.L_x_299:
        /* <DEDUP_REMOVED lines=12> */
.L_x_303:
[----:B------:R-:W0:Y:S01]  /*68b0*/  LDS R0, [R13+-0x160] ;  /* 0xfffea0000d007984 */ /* 0x000e220000000800 */
[----:B------:R-:W0:Y:S02]  /*68c0*/  LDCU UR4, c[0x3][0x194] ;  /* 0x00c03280ff0477ac */ /* 0x000e240008000800 */
[----:B0-----:R-:W-:-:S07]  /*68d0*/  FFMA R9, R0, UR4, R9 ;  /* 0x0000000400097c23 */ /* 0x001fce0008000009 */
.L_x_304:
[----:B------:R-:W-:Y:S05]  /*68e0*/  BSYNC.RECONVERGENT B0 ;  /* 0x0000000000007941 */ /* 0x000fea0003800200 */
.L_x_302:
        /* <DEDUP_REMOVED lines=18> */
.L_x_306:
[----:B------:R-:W0:Y:S01]  /*6a10*/  LDS R0, [R13+-0x120] ;  /* 0xfffee0000d007984 */ /* 0x000e220000000800 */
[----:B------:R-:W0:Y:S02]  /*6a20*/  LDCU UR4, c[0x3][0x198] ;  /* 0x00c03300ff0477ac */ /* 0x000e240008000800 */
[----:B0-----:R-:W-:-:S07]  /*6a30*/  FFMA R9, R0, UR4, R9 ;  /* 0x0000000400097c23 */ /* 0x001fce0008000009 */
.L_x_307:
[----:B------:R-:W-:Y:S05]  /*6a40*/  BSYNC.RECONVERGENT B0 ;  /* 0x0000000000007941 */ /* 0x000fea0003800200 */
.L_x_305:
        /* <DEDUP_REMOVED lines=12> */
.L_x_309:
[----:B------:R-:W0:Y:S01]  /*6b10*/  LDS R0, [R13+-0x11c] ;  /* 0xfffee4000d007984 */ /* 0x000e220000000800 */
[----:B------:R-:W0:Y:S02]  /*6b20*/  LDCU UR4, c[0x3][0x19c] ;  /* 0x00c03380ff0477ac */ /* 0x000e240008000800 */
[----:B0-----:R-:W-:-:S07]  /*6b30*/  FFMA R9, R0, UR4, R9 ;  /* 0x0000000400097c23 */ /* 0x001fce0008000009 */
.L_x_310:
[----:B------:R-:W-:Y:S05]  /*6b40*/  BSYNC.RECONVERGENT B0 ;  /* 0x0000000000007941 */ /* 0x000fea0003800200 */
.L_x_308:
        /* <DEDUP_REMOVED lines=12> */
.L_x_312:
[----:B------:R-:W0:Y:S01]  /*6c10*/  LDS R0, [R13+-0x118] ;  /* 0xfffee8000d007984 */ /* 0x000e220000000800 */
[----:B------:R-:W0:Y:S02]  /*6c20*/  LDCU UR4, c[0x3][0x1a0] ;  /* 0x00c03400ff0477ac */ /* 0x000e240008000800 */
[----:B0-----:R-:W-:-:S07]  /*6c30*/  FFMA R9, R0, UR4, R9 ;  /* 0x0000000400097c23 */ /* 0x001fce0008000009 */
.L_x_313:
[----:B------:R-:W-:Y:S05]  /*6c40*/  BSYNC.RECONVERGENT B0 ;  /* 0x0000000000007941 */ /* 0x000fea0003800200 */
.L_x_311:
        /* <DEDUP_REMOVED lines=12> */
.L_x_315:
[----:B------:R-:W0:Y:S01]  /*6d10*/  LDS R0, [R13+-0x114] ;  /* 0xfffeec000d007984 */ /* 0x000e220000000800 */
[----:B------:R-:W0:Y:S02]  /*6d20*/  LDCU UR4, c[0x3][0x1a4] ;  /* 0x00c03480ff0477ac */ /* 0x000e240008000800 */
[----:B0-----:R-:W-:-:S07]  /*6d30*/  FFMA R9, R0, UR4, R9 ;  /* 0x0000000400097c23 */ /* 0x001fce0008000009 */
.L_x_316:
[----:B------:R-:W-:Y:S05]  /*6d40*/  BSYNC.RECONVERGENT B0 ;  /* 0x0000000000007941 */ /* 0x000fea0003800200 */
.L_x_314:
        /* <DEDUP_REMOVED lines=12> */
.L_x_318:
[----:B------:R-:W0:Y:S01]  /*6e10*/  LDS R0, [R13+-0x110] ;  /* 0xfffef0000d007984 */ /* 0x000e220000000800 */
[----:B------:R-:W0:Y:S02]  /*6e20*/  LDCU UR4, c[0x3][0x1a8] ;  /* 0x00c03500ff0477ac */ /* 0x000e240008000800 */
[----:B0-----:R-:W-:-:S07]  /*6e30*/  FFMA R9, R0, UR4, R9 ;  /* 0x0000000400097c23 */ /* 0x001fce0008000009 */
.L_x_319:
[----:B------:R-:W-:Y:S05]  /*6e40*/  BSYNC.RECONVERGENT B0 ;  /* 0x0000000000007941 */ /* 0x000fea0003800200 */
.L_x_317:
        /* <DEDUP_REMOVED lines=12> */
.L_x_321:
[----:B------:R-:W0:Y:S01]  /*6f10*/  LDS R0, [R13+-0x10c] ;  /* 0xfffef4000d007984 */ /* 0x000e220000000800 */
[----:B------:R-:W0:Y:S02]  /*6f20*/  LDCU UR4, c[0x3][0x1ac] ;  /* 0x00c03580ff0477ac */ /* 0x000e240008000800 */
[----:B0-----:R-:W-:-:S07]  /*6f30*/  FFMA R9, R0, UR4, R9 ;  /* 0x0000000400097c23 */ /* 0x001fce0008000009 */
.L_x_322:
[----:B------:R-:W-:Y:S05]  /*6f40*/  BSYNC.RECONVERGENT B0 ;  /* 0x0000000000007941 */ /* 0x000fea0003800200 */
.L_x_320:
        /* <DEDUP_REMOVED lines=12> */
.L_x_324:
[----:B------:R-:W0:Y:S01]  /*7010*/  LDS R0, [R13+-0x108] ;  /* 0xfffef8000d007984 */ /* 0x000e220000000800 */
[----:B------:R-:W0:Y:S02]  /*7020*/  LDCU UR4, c[0x3][0x1b0] ;  /* 0x00c03600ff0477ac */ /* 0x000e240008000800 */
[----:B0-----:R-:W-:-:S07]  /*7030*/  FFMA R9, R0, UR4, R9 ;  /* 0x0000000400097c23 */ /* 0x001fce0008000009 */
.L_x_325:
[----:B------:R-:W-:Y:S05]  /*7040*/  BSYNC.RECONVERGENT B0 ;  /* 0x0000000000007941 */ /* 0x000fea0003800200 */
.L_x_323:
        /* <DEDUP_REMOVED lines=11> */
.L_x_327:
[----:B------:R-:W0:Y:S01]  /*7100*/  LDS R0, [R13+-0x104] ;  /* 0xfffefc000d007984 */ /* 0x000e220000000800 */
[----:B------:R-:W0:Y:S02]  /*7110*/  LDCU UR4, c[0x3][0x1b4] ;  /* 0x00c03680ff0477ac */ /* 0x000e240008000800 */
[----:B0-----:R-:W-:-:S07]  /*7120*/  FFMA R9, R0, UR4, R9 ;  /* 0x0000000400097c23 */ /* 0x001fce0008000009 */
.L_x_328:
[----:B------:R-:W-:Y:S05]  /*7130*/  BSYNC.RECONVERGENT B0 ;  /* 0x0000000000007941 */ /* 0x000fea0003800200 */
.L_x_326:
        /* <DEDUP_REMOVED lines=9> */
.L_x_330:
[----:B------:R-:W0:Y:S01]  /*71d0*/  LDS R0, [R13+-0x100] ;  /* 0xffff00000d007984 */ /* 0x000e220000000800 */
[----:B------:R-:W0:Y:S02]  /*71e0*/  LDCU UR4, c[0x3][0x1b8] ;  /* 0x00c03700ff0477ac */ /* 0x000e240008000800 */
[----:B0-----:R-:W-:-:S07]  /*71f0*/  FFMA R9, R0, UR4, R9 ;  /* 0x0000000400097c23 */ /* 0x001fce0008000009 */
.L_x_331:
[----:B------:R-:W-:Y:S05]  /*7200*/  BSYNC.RECONVERGENT B0 ;  /* 0x0000000000007941 */ /* 0x000fea0003800200 */
.L_x_329:
        /* <DEDUP_REMOVED lines=12> */
.L_x_333:
[----:B------:R-:W0:Y:S01]  /*72d0*/  LDS R0, [R13+-0xfc] ;  /* 0xffff04000d007984 */ /* 0x000e220000000800 */
[----:B------:R-:W0:Y:S02]  /*72e0*/  LDCU UR4, c[0x3][0x1bc] ;  /* 0x00c03780ff0477ac */ /* 0x000e240008000800 */
[----:B0-----:R-:W-:-:S07]  /*72f0*/  FFMA R9, R0, UR4, R9 ;  /* 0x0000000400097c23 */ /* 0x001fce0008000009 */
.L_x_334:
[----:B------:R-:W-:Y:S05]  /*7300*/  BSYNC.RECONVERGENT B0 ;  /* 0x0000000000007941 */ /* 0x000fea0003800200 */
.L_x_332:
        /* <DEDUP_REMOVED lines=12> */
.L_x_336:
[----:B------:R-:W0:Y:S01]  /*73d0*/  LDS R0, [R13+-0xf8] ;  /* 0xffff08000d007984 */ /* 0x000e220000000800 */
[----:B------:R-:W0:Y:S02]  /*73e0*/  LDCU UR4, c[0x3][0x1c0] ;  /* 0x00c03800ff0477ac */ /* 0x000e240008000800 */
[----:B0-----:R-:W-:-:S07]  /*73f0*/  FFMA R9, R0, UR4, R9 ;  /* 0x0000000400097c23 */ /* 0x001fce0008000009 */
.L_x_337:
[----:B------:R-:W-:Y:S05]  /*7400*/  BSYNC.RECONVERGENT B0 ;  /* 0x0000000000007941 */ /* 0x000fea0003800200 */
.L_x_335:
        /* <DEDUP_REMOVED lines=12> */
.L_x_339:
[----:B------:R-:W0:Y:S01]  /*74d0*/  LDS R0, [R13+-0xf4] ;  /* 0xffff0c000d007984 */ /* 0x000e220000000800 */
[----:B------:R-:W0:Y:S02]  /*74e0*/  LDCU UR4, c[0x3][0x1c4] ;  /* 0x00c03880ff0477ac */ /* 0x000e240008000800 */
[----:B0-----:R-:W-:-:S07]  /*74f0*/  FFMA R9, R0, UR4, R9 ;  /* 0x0000000400097c23 */ /* 0x001fce0008000009 */
.L_x_340:
[----:B------:R-:W-:Y:S05]  /*7500*/  BSYNC.RECONVERGENT B0 ;  /* 0x0000000000007941 */ /* 0x000fea0003800200 */
.L_x_338:
        /* <DEDUP_REMOVED lines=12> */
.L_x_342:
[----:B------:R-:W0:Y:S01]  /*75d0*/  LDS R0, [R13+-0xf0] ;  /* 0xffff10000d007984 */ /* 0x000e220000000800 */
[----:B------:R-:W0:Y:S02]  /*75e0*/  LDCU UR4, c[0x3][0x1c8] ;  /* 0x00c03900ff0477ac */ /* 0x000e240008000800 */
[----:B0-----:R-:W-:-:S07]  /*75f0*/  FFMA R9, R0, UR4, R9 ;  /* 0x0000000400097c23 */ /* 0x001fce0008000009 */
.L_x_343:
[----:B------:R-:W-:Y:S05]  /*7600*/  BSYNC.RECONVERGENT B0 ;  /* 0x0000000000007941 */ /* 0x000fea0003800200 */
.L_x_341:
        /* <DEDUP_REMOVED lines=12> */
.L_x_345:
[----:B------:R-:W0:Y:S01]  /*76d0*/  LDS R0, [R13+-0xec] ;  /* 0xffff14000d007984 */ /* 0x000e220000000800 */
[----:B------:R-:W0:Y:S02]  /*76e0*/  LDCU UR4, c[0x3][0x1cc] ;  /* 0x00c03980ff0477ac */ /* 0x000e240008000800 */
[----:B0-----:R-:W-:-:S07]  /*76f0*/  FFMA R9, R0, UR4, R9 ;  /* 0x0000000400097c23 */ /* 0x001fce0008000009 */
.L_x_346:
[----:B------:R-:W-:Y:S05]  /*7700*/  BSYNC.RECONVERGENT B0 ;  /* 0x0000000000007941 */ /* 0x000fea0003800200 */
.L_x_344:
        /* <DEDUP_REMOVED lines=12> */
.L_x_348:
[----:B------:R-:W0:Y:S01]  /*77d0*/  LDS R0, [R13+-0xe8] ;  /* 0xffff18000d007984 */ /* 0x000e220000000800 */
[----:B------:R-:W0:Y:S02]  /*77e0*/  LDCU UR4, c[0x3][0x1d0] ;  /* 0x00c03a00ff0477ac */ /* 0x000e240008000800 */
[----:B0-----:R-:W-:-:S07]  /*77f0*/  FFMA R9, R0, UR4, R9 ;  /* 0x0000000400097c23 */ /* 0x001fce0008000009 */
.L_x_349:
[----:B------:R-:W-:Y:S05]  /*7800*/  BSYNC.RECONVERGENT B0 ;  /* 0x0000000000007941 */ /* 0x000fea0003800200 */
.L_x_347:
        /* <DEDUP_REMOVED lines=12> */
.L_x_351:
[----:B------:R-:W0:Y:S01]  /*78d0*/  LDS R0, [R13+-0xe4] ;  /* 0xffff1c000d007984 */ /* 0x000e220000000800 */
[----:B------:R-:W0:Y:S02]  /*78e0*/  LDCU UR4, c[0x3][0x1d4] ;  /* 0x00c03a80ff0477ac */ /* 0x000e240008000800 */
[----:B0-----:R-:W-:-:S07]  /*78f0*/  FFMA R9, R0, UR4, R9 ;  /* 0x0000000400097c23 */ /* 0x001fce0008000009 */
.L_x_352:
[----:B------:R-:W-:Y:S05]  /*7900*/  BSYNC.RECONVERGENT B0 ;  /* 0x0000000000007941 */ /* 0x000fea0003800200 */
.L_x_350:
        /* <DEDUP_REMOVED lines=12> */
.L_x_354:
[----:B------:R-:W0:Y:S01]  /*79d0*/  LDS R0, [R13+-0xe0] ;  /* 0xffff20000d007984 */ /* 0x000e220000000800 */
[----:B------:R-:W0:Y:S02]  /*79e0*/  LDCU UR4, c[0x3][0x1d8] ;  /* 0x00c03b00ff0477ac */ /* 0x000e240008000800 */
[----:B0-----:R-:W-:-:S07]  /*79f0*/  FFMA R9, R0, UR4, R9 ;  /* 0x0000000400097c23 */ /* 0x001fce0008000009 */
.L_x_355:
[----:B------:R-:W-:Y:S05]  /*7a00*/  BSYNC.RECONVERGENT B0 ;  /* 0x0000000000007941 */ /* 0x000fea0003800200 */
.L_x_353:
[----:B------:R-:W-:Y:S01]  /*7a10*/  VIADD R0, R21, 0xffffffdf ;  /* 0xffffffdf15007836 */ /* 0x000fe20000000000 */
[----:B------:R-:W-:Y:S01]  /*7a20*/  ISETP.LT.U32.AND P0, PT, R12, 0x20, PT ;  /* 0x000000200c00780c */ /* 0x000fe20003f01070 */
[----:B------:R-:W-:Y:S01]  /*7a30*/  VIADD R23, R23, UR6 ;  /* 0x0000000617177c36 */ /* 0x000fe20008000000 */
[----:B------:R-:W-:Y:S01]  /*7a40*/  BSSY.RECONVERGENT B0, `(.L_x_356) ;  /* 0x0000010000007945 */ /* 0x000fe20003800200 */
[----:B------:R-:W-:Y:S01]  /*7a50*/  VIADD R2, R19, 0xffffffff ;  /* 0xffffffff13027836 */ /* 0x000fe20000000000 */
[----:B------:R-:W-:Y:S01]  /*7a60*/  ISETP.GT.U32.AND P1, PT, R0, -0x21, PT ;  /* 0xffffffdf0000780c */ /* 0x000fe20003f24070 */
[----:B------:R-:W-:-:S12]  /*7a70*/  IMAD.WIDE R16, R23, 0x4, R14 ;  /* 0x0000000417107825 */ /* 0x000fd800078e020e */
[----:B------:R-:W-:Y:S05]  /*7a80*/  @P1 BRA P0, `(.L_x_357) ;  /* 0x0000000000201947 */ /* 0x000fea0000000000 */
[----:B------:R-:W-:-:S04]  /*7a90*/  ISETP.GE.AND P0, PT, R10, UR6, PT ;  /* 0x000000060a007c0c */ /* 0x000fc8000bf06270 */
[----:B------:R-:W-:-:S04]  /*7aa0*/  ISETP.LT.OR P0, PT, R18, 0x8, P0 ;  /* 0x000000081200780c */ /* 0x000fc80000701670 */
[----:B------:R-:W-:-:S13]  /*7ab0*/  ISETP.GE.U32.OR P0, PT, R2, UR7, P0 ;  /* 0x0000000702007c0c */ /* 0x000fda0008706470 */
[----:B------:R-:W-:Y:S05]  /*7ac0*/  @P0 BRA `(.L_x_358) ;  /* 0x00000000001c0947 */ /* 0x000fea0003800000 */
[----:B------:R-:W2:Y:S01]  /*7ad0*/  LDG.E.CONSTANT R0, desc[UR8][R16.64] ;  /* 0x0000000810007981 */ /* 0x000ea2000c1e9900 */
[----:B------:R-:W2:Y:S02]  /*7ae0*/  LDCU UR4, c[0x3][0x1dc] ;  /* 0x00c03b80ff0477ac */ /* 0x000ea40008000800 */
[----:B--2---:R-:W-:Y:S01]  /*7af0*/  FFMA R9, R0, UR4, R9 ;  /* 0x0000000400097c23 */ /* 0x004fe20008000009 */
[----:B------:R-:W-:Y:S06]  /*7b00*/  BRA `(.L_x_358) ;  /* 0x00000000000c7947 */ /* 0x000fec0003800000 */
.L_x_357:
[----:B------:R-:W0:Y:S01]  /*7b10*/  LDS R0, [R13+-0xa0] ;  /* 0xffff60000d007984 */ /* 0x000e220000000800 */
[----:B------:R-:W0:Y:S02]  /*7b20*/  LDCU UR4, c[0x3][0x1dc] ;  /* 0x00c03b80ff0477ac */ /* 0x000e240008000800 */
[----:B0-----:R-:W-:-:S07]  /*7b30*/  FFMA R9, R0, UR4, R9 ;  /* 0x0000000400097c23 */ /* 0x001fce0008000009 */
.L_x_358:
[----:B------:R-:W-:Y:S05]  /*7b40*/  BSYNC.RECONVERGENT B0 ;  /* 0x0000000000007941 */ /* 0x000fea0003800200 */
.L_x_356:
[----:B------:R-:W-:Y:S01]  /*7b50*/  ISETP.LT.U32.AND P0, PT, R11, 0x20, PT ;  /* 0x000000200b00780c */ /* 0x000fe20003f01070 */
[----:B------:R-:W-:-:S12]  /*7b60*/  BSSY.RECONVERGENT B0, `(.L_x_359) ;  /* 0x000000e000007945 */ /* 0x000fd80003800200 */
[----:B------:R-:W-:Y:S05]  /*7b70*/  @P1 BRA P0, `(.L_x_360) ;  /* 0x0000000000241947 */ /* 0x000fea0000000000 */
[----:B------:R-:W-:-:S05]  /*7b80*/  VIADD R0, R18, 0xfffffff9 ;  /* 0xfffffff912007836 */ /* 0x000fca0000000000 */
        /* <DEDUP_REMOVED lines=8> */
.L_x_360:
[----:B------:R-:W0:Y:S01]  /*7c10*/  LDS R0, [R13+-0x9c] ;  /* 0xffff64000d007984 */ /* 0x000e220000000800 */
[----:B------:R-:W0:Y:S02]  /*7c20*/  LDCU UR4, c[0x3][0x1e0] ;  /* 0x00c03c00ff0477ac */ /* 0x000e240008000800 */
[----:B0-----:R-:W-:-:S07]  /*7c30*/  FFMA R9, R0, UR4, R9 ;  /* 0x0000000400097c23 */ /* 0x001fce0008000009 */
.L_x_361:
[----:B------:R-:W-:Y:S05]  /*7c40*/  BSYNC.RECONVERGENT B0 ;  /* 0x0000000000007941 */ /* 0x000fea0003800200 */
.L_x_359:
        /* <DEDUP_REMOVED lines=12> */
.L_x_363:
[----:B------:R-:W0:Y:S01]  /*7d10*/  LDS R0, [R13+-0x98] ;  /* 0xffff68000d007984 */ /* 0x000e220000000800 */
[----:B------:R-:W0:Y:S02]  /*7d20*/  LDCU UR4, c[0x3][0x1e4] ;  /* 0x00c03c80ff0477ac */ /* 0x000e240008000800 */
[----:B0-----:R-:W-:-:S07]  /*7d30*/  FFMA R9, R0, UR4, R9 ;  /* 0x0000000400097c23 */ /* 0x001fce0008000009 */
.L_x_364:
[----:B------:R-:W-:Y:S05]  /*7d40*/  BSYNC.RECONVERGENT B0 ;  /* 0x0000000000007941 */ /* 0x000fea0003800200 */
.L_x_362:
        /* <DEDUP_REMOVED lines=12> */
.L_x_366:
[----:B------:R-:W0:Y:S01]  /*7e10*/  LDS R0, [R13+-0x94] ;  /* 0xffff6c000d007984 */ /* 0x000e220000000800 */
[----:B------:R-:W0:Y:S02]  /*7e20*/  LDCU UR4, c[0x3][0x1e8] ;  /* 0x00c03d00ff0477ac */ /* 0x000e240008000800 */
[----:B0-----:R-:W-:-:S07]  /*7e30*/  FFMA R9, R0, UR4, R9 ;  /* 0x0000000400097c23 */ /* 0x001fce0008000009 */
.L_x_367:
[----:B------:R-:W-:Y:S05]  /*7e40*/  BSYNC.RECONVERGENT B0 ;  /* 0x0000000000007941 */ /* 0x000fea0003800200 */
.L_x_365:
        /* <DEDUP_REMOVED lines=12> */
.L_x_369:
[----:B------:R-:W0:Y:S01]  /*7f10*/  LDS R0, [R13+-0x90] ;  /* 0xffff70000d007984 */ /* 0x000e220000000800 */
[----:B------:R-:W0:Y:S02]  /*7f20*/  LDCU UR4, c[0x3][0x1ec] ;  /* 0x00c03d80ff0477ac */ /* 0x000e240008000800 */
[----:B0-----:R-:W-:-:S07]  /*7f30*/  FFMA R9, R0, UR4, R9 ;  /* 0x0000000400097c23 */ /* 0x001fce0008000009 */
.L_x_370:
[----:B------:R-:W-:Y:S05]  /*7f40*/  BSYNC.RECONVERGENT B0 ;  /* 0x0000000000007941 */ /* 0x000fea0003800200 */
.L_x_368:
        /* <DEDUP_REMOVED lines=12> */
.L_x_372:
[----:B------:R-:W0:Y:S01]  /*8010*/  LDS R0, [R13+-0x8c] ;  /* 0xffff74000d007984 */ /* 0x000e220000000800 */
[----:B------:R-:W0:Y:S02]  /*8020*/  LDCU UR4, c[0x3][0x1f0] ;  /* 0x00c03e00ff0477ac */ /* 0x000e240008000800 */
[----:B0-----:R-:W-:-:S07]  /*8030*/  FFMA R9, R0, UR4, R9 ;  /* 0x0000000400097c23 */ /* 0x001fce0008000009 */
.L_x_373:
[----:B------:R-:W-:Y:S05]  /*8040*/  BSYNC.RECONVERGENT B0 ;  /* 0x0000000000007941 */ /* 0x000fea0003800200 */
.L_x_371:
        /* <DEDUP_REMOVED lines=12> */
.L_x_375:
[----:B------:R-:W0:Y:S01]  /*8110*/  LDS R0, [R13+-0x88] ;  /* 0xffff78000d007984 */ /* 0x000e220000000800 */
[----:B------:R-:W0:Y:S02]  /*8120*/  LDCU UR4, c[0x3][0x1f4] ;  /* 0x00c03e80ff0477ac */ /* 0x000e240008000800 */
[----:B0-----:R-:W-:-:S07]  /*8130*/  FFMA R9, R0, UR4, R9 ;  /* 0x0000000400097c23 */ /* 0x001fce0008000009 */
.L_x_376:
[----:B------:R-:W-:Y:S05]  /*8140*/  BSYNC.RECONVERGENT B0 ;  /* 0x0000000000007941 */ /* 0x000fea0003800200 */
.L_x_374:
[----:B------:R-:W-:Y:S01]  /*8150*/  ISETP.LT.U32.AND P0, PT, R3, 0x20, PT ;  /* 0x000000200300780c */ /* 0x000fe20003f01070 */
[----:B------:R-:W-:-:S12]  /*8160*/  BSSY.RECONVERGENT B0, `(.L_x_377) ;  /* 0x000000d000007945 */ /* 0x000fd80003800200 */
[----:B------:R-:W-:Y:S05]  /*8170*/  @P1 BRA P0, `(.L_x_378) ;  /* 0x0000000000201947 */ /* 0x000fea0000000000 */
[----:B------:R-:W-:-:S04]  /*8180*/  ISETP.GT.AND P0, PT, R18, UR6, PT ;  /* 0x0000000612007c0c */ /* 0x000fc8000bf04270 */
[----:B------:R-:W-:-:S04]  /*8190*/  ISETP.LT.OR P0, PT, R18, 0x1, P0 ;  /* 0x000000011200780c */ /* 0x000fc80000701670 */
[----:B------:R-:W-:-:S13]  /*81a0*/  ISETP.GE.U32.OR P0, PT, R2, UR7, P0 ;  /* 0x0000000702007c0c */ /* 0x000fda0008706470 */
[----:B------:R-:W-:Y:S05]  /*81b0*/  @P0 BRA `(.L_x_379) ;  /* 0x00000000001c0947 */ /* 0x000fea0003800000 */
[----:B------:R-:W2:Y:S01]  /*81c0*/  LDG.E.CONSTANT R0, desc[UR8][R16.64+0x1c] ;  /* 0x00001c0810007981 */ /* 0x000ea2000c1e9900 */
[----:B------:R-:W2:Y:S02]  /*81d0*/  LDCU UR4, c[0x3][0x1f8] ;  /* 0x00c03f00ff0477ac */ /* 0x000ea40008000800 */
[----:B--2---:R-:W-:Y:S01]  /*81e0*/  FFMA R9, R0, UR4, R9 ;  /* 0x0000000400097c23 */ /* 0x004fe20008000009 */
[----:B------:R-:W-:Y:S06]  /*81f0*/  BRA `(.L_x_379) ;  /* 0x00000000000c7947 */ /* 0x000fec0003800000 */
.L_x_378:
[----:B------:R-:W0:Y:S01]  /*8200*/  LDS R0, [R13+-0x84] ;  /* 0xffff7c000d007984 */ /* 0x000e220000000800 */
[----:B------:R-:W0:Y:S02]  /*8210*/  LDCU UR4, c[0x3][0x1f8] ;  /* 0x00c03f00ff0477ac */ /* 0x000e240008000800 */
[----:B0-----:R-:W-:-:S07]  /*8220*/  FFMA R9, R0, UR4, R9 ;  /* 0x0000000400097c23 */ /* 0x001fce0008000009 */
.L_x_379:
[----:B------:R-:W-:Y:S05]  /*8230*/  BSYNC.RECONVERGENT B0 ;  /* 0x0000000000007941 */ /* 0x000fea0003800200 */
.L_x_377:
[----:B------:R-:W-:Y:S01]  /*8240*/  ISETP.LT.U32.AND P0, PT, R20, 0x20, PT ;  /* 0x000000201400780c */ /* 0x000fe20003f01070 */
[----:B------:R-:W-:-:S12]  /*8250*/  BSSY.RECONVERGENT B0, `(.L_x_380) ;  /* 0x000000c000007945 */ /* 0x000fd80003800200 */
[----:B------:R-:W-:Y:S05]  /*8260*/  @P1 BRA P0, `(.L_x_381) ;  /* 0x00000000001c1947 */ /* 0x000fea0000000000 */
[----:B------:R-:W-:-:S04]  /*8270*/  ISETP.GE.AND P0, PT, R18, RZ, PT ;  /* 0x000000ff1200720c */ /* 0x000fc80003f06270 */
[----:B------:R-:W-:-:S13]  /*8280*/  ISETP.GE.U32.OR P0, PT, R2, UR7, !P0 ;  /* 0x0000000702007c0c */ /* 0x000fda000c706470 */
[----:B------:R-:W-:Y:S05]  /*8290*/  @P0 BRA `(.L_x_382) ;  /* 0x00000000001c0947 */ /* 0x000fea0003800000 */
[----:B------:R-:W2:Y:S01]  /*82a0*/  LDG.E.CONSTANT R0, desc[UR8][R16.64+0x20] ;  /* 0x0000200810007981 */ /* 0x000ea2000c1e9900 */
[----:B------:R-:W2:Y:S02]  /*82b0*/  LDCU UR4, c[0x3][0x1fc] ;  /* 0x00c03f80ff0477ac */ /* 0x000ea40008000800 */
[----:B--2---:R-:W-:Y:S01]  /*82c0*/  FFMA R9, R0, UR4, R9 ;  /* 0x0000000400097c23 */ /* 0x004fe20008000009 */
[----:B------:R-:W-:Y:S06]  /*82d0*/  BRA `(.L_x_382) ;  /* 0x00000000000c7947 */ /* 0x000fec0003800000 */
.L_x_381:
[----:B------:R-:W0:Y:S01]  /*82e0*/  LDS R0, [R13+-0x80] ;  /* 0xffff80000d007984 */ /* 0x000e220000000800 */
[----:B------:R-:W0:Y:S02]  /*82f0*/  LDCU UR4, c[0x3][0x1fc] ;  /* 0x00c03f80ff0477ac */ /* 0x000e240008000800 */
[----:B0-----:R-:W-:-:S07]  /*8300*/  FFMA R9, R0, UR4, R9 ;  /* 0x0000000400097c23 */ /* 0x001fce0008000009 */
.L_x_382:
[----:B------:R-:W-:Y:S05]  /*8310*/  BSYNC.RECONVERGENT B0 ;  /* 0x0000000000007941 */ /* 0x000fea0003800200 */
.L_x_380:
[----:B------:R-:W-:Y:S01]  /*8320*/  ISETP.LT.U32.AND P0, PT, R20, 0x1f, PT ;  /* 0x0000001f1400780c */ /* 0x000fe20003f01070 */
[----:B------:R-:W-:-:S12]  /*8330*/  BSSY.RECONVERGENT B0, `(.L_x_383) ;  /* 0x000000e000007945 */ /* 0x000fd80003800200 */
[----:B------:R-:W-:Y:S05]  /*8340*/  @P1 BRA P0, `(.L_x_384) ;  /* 0x0000000000241947 */ /* 0x000fea0000000000 */
[----:B------:R-:W-:-:S05]  /*8350*/  VIADD R0, R18, 0x1 ;  /* 0x0000000112007836 */ /* 0x000fca0000000000 */
[----:B------:R-:W-:-:S04]  /*8360*/  ISETP.GE.AND P0, PT, R0, UR6, PT ;  /* 0x0000000600007c0c */ /* 0x000fc8000bf06270 */
[----:B------:R-:W-:-:S04]  /*8370*/  ISETP.LT.OR P0, PT, R18, -0x1, P0 ;  /* 0xffffffff1200780c */ /* 0x000fc80000701670 */
[----:B------:R-:W-:-:S13]  /*8380*/  ISETP.GE.U32.OR P0, PT, R2, UR7, P0 ;  /* 0x0000000702007c0c */ /* 0x000fda0008706470 */
[----:B------:R-:W-:Y:S05]  /*8390*/  @P0 BRA `(.L_x_385) ;  /* 0x00000000001c0947 */ /* 0x000fea0003800000 */
[----:B------:R-:W2:Y:S01]  /*83a0*/  LDG.E.CONSTANT R0, desc[UR8][R16.64+0x24] ;  /* 0x0000240810007981 */ /* 0x000ea2000c1e9900 */
[----:B------:R-:W2:Y:S02]  /*83b0*/  LDCU UR4, c[0x3][0x200] ;  /* 0x00c04000ff0477ac */ /* 0x000ea40008000800 */
[----:B--2---:R-:W-:Y:S01]  /*83c0*/  FFMA R9, R0, UR4, R9 ;  /* 0x0000000400097c23 */ /* 0x004fe20008000009 */
[----:B------:R-:W-:Y:S06]  /*83d0*/  BRA `(.L_x_385) ;  /* 0x00000000000c7947 */ /* 0x000fec0003800000 */
.L_x_384:
[----:B------:R-:W0:Y:S01]  /*83e0*/  LDS R0, [R13+-0x7c] ;  /* 0xffff84000d007984 */ /* 0x000e220000000800 */
[----:B------:R-:W0:Y:S02]  /*83f0*/  LDCU UR4, c[0x3][0x200] ;  /* 0x00c04000ff0477ac */ /* 0x000e240008000800 */
[----:B0-----:R-:W-:-:S07]  /*8400*/  FFMA R9, R0, UR4, R9 ;  /* 0x0000000400097c23 */ /* 0x001fce0008000009 */
.L_x_385:
[----:B------:R-:W-:Y:S05]  /*8410*/  BSYNC.RECONVERGENT B0 ;  /* 0x0000000000007941 */ /* 0x000fea0003800200 */
.L_x_383:
        /* <DEDUP_REMOVED lines=12> */
.L_x_387:
[----:B------:R-:W0:Y:S01]  /*84e0*/  LDS R0, [R13+-0x78] ;  /* 0xffff88000d007984 */ /* 0x000e220000000800 */
[----:B------:R-:W0:Y:S02]  /*84f0*/  LDCU UR4, c[0x3][0x204] ;  /* 0x00c04080ff0477ac */ /* 0x000e240008000800 */
[----:B0-----:R-:W-:-:S07]  /*8500*/  FFMA R9, R0, UR4, R9 ;  /* 0x0000000400097c23 */ /* 0x001fce0008000009 */
.L_x_388:
[----:B------:R-:W-:Y:S05]  /*8510*/  BSYNC.RECONVERGENT B0 ;  /* 0x0000000000007941 */ /* 0x000fea0003800200 */
.L_x_386:
        /* <DEDUP_REMOVED lines=12> */
.L_x_390:
[----:B------:R-:W0:Y:S01]  /*85e0*/  LDS R0, [R13+-0x74] ;  /* 0xffff8c000d007984 */ /* 0x000e220000000800 */
[----:B------:R-:W0:Y:S02]  /*85f0*/  LDCU UR4, c[0x3][0x208] ;  /* 0x00c04100ff0477ac */ /* 0x000e240008000800 */
[----:B0-----:R-:W-:-:S07]  /*8600*/  FFMA R9, R0, UR4, R9 ;  /* 0x0000000400097c23 */ /* 0x001fce0008000009 */
.L_x_391:
[----:B------:R-:W-:Y:S05]  /*8610*/  BSYNC.RECONVERGENT B0 ;  /* 0x0000000000007941 */ /* 0x000fea0003800200 */
.L_x_389:
        /* <DEDUP_REMOVED lines=12> */
.L_x_393:
[----:B------:R-:W0:Y:S01]  /*86e0*/  LDS R0, [R13+-0x70] ;  /* 0xffff90000d007984 */ /* 0x000e220000000800 */
[----:B------:R-:W0:Y:S02]  /*86f0*/  LDCU UR4, c[0x3][0x20c] ;  /* 0x00c04180ff0477ac */ /* 0x000e240008000800 */
[----:B0-----:R-:W-:-:S07]  /*8700*/  FFMA R9, R0, UR4, R9 ;  /* 0x0000000400097c23 */ /* 0x001fce0008000009 */
.L_x_394:
[----:B------:R-:W-:Y:S05]  /*8710*/  BSYNC.RECONVERGENT B0 ;  /* 0x0000000000007941 */ /* 0x000fea0003800200 */
.L_x_392:
        /* <DEDUP_REMOVED lines=12> */
.L_x_396:
[----:B------:R-:W0:Y:S01]  /*87e0*/  LDS R0, [R13+-0x6c] ;  /* 0xffff94000d007984 */ /* 0x000e220000000800 */
[----:B------:R-:W0:Y:S02]  /*87f0*/  LDCU UR4, c[0x3][0x210] ;  /* 0x00c04200ff0477ac */ /* 0x000e240008000800 */
[----:B0-----:R-:W-:-:S07]  /*8800*/  FFMA R9, R0, UR4, R9 ;  /* 0x0000000400097c23 */ /* 0x001fce0008000009 */
.L_x_397:
[----:B------:R-:W-:Y:S05]  /*8810*/  BSYNC.RECONVERGENT B0 ;  /* 0x0000000000007941 */ /* 0x000fea0003800200 */
.L_x_395:
        /* <DEDUP_REMOVED lines=12> */
.L_x_399:
[----:B------:R-:W0:Y:S01]  /*88e0*/  LDS R0, [R13+-0x68] ;  /* 0xffff98000d007984 */ /* 0x000e220000000800 */
[----:B------:R-:W0:Y:S02]  /*88f0*/  LDCU UR4, c[0x3][0x214] ;  /* 0x00c04280ff0477ac */ /* 0x000e240008000800 */
[----:B0-----:R-:W-:-:S07]  /*8900*/  FFMA R9, R0, UR4, R9 ;  /* 0x0000000400097c23 */ /* 0x001fce0008000009 */
.L_x_400:
[----:B------:R-:W-:Y:S05]  /*8910*/  BSYNC.RECONVERGENT B0 ;  /* 0x0000000000007941 */ /* 0x000fea0003800200 */
.L_x_398:
        /* <DEDUP_REMOVED lines=12> */
.L_x_402:
[----:B------:R-:W0:Y:S01]  /*89e0*/  LDS R0, [R13+-0x64] ;  /* 0xffff9c000d007984 */ /* 0x000e220000000800 */
[----:B------:R-:W0:Y:S02]  /*89f0*/  LDCU UR4, c[0x3][0x218] ;  /* 0x00c04300ff0477ac */ /* 0x000e240008000800 */
[----:B0-----:R-:W-:-:S07]  /*8a00*/  FFMA R9, R0, UR4, R9 ;  /* 0x0000000400097c23 */ /* 0x001fce0008000009 */
.L_x_403:
[----:B------:R-:W-:Y:S05]  /*8a10*/  BSYNC.RECONVERGENT B0 ;  /* 0x0000000000007941 */ /* 0x000fea0003800200 */
.L_x_401:
        /* <DEDUP_REMOVED lines=12> */
.L_x_405:
[----:B------:R-:W0:Y:S01]  /*8ae0*/  LDS R0, [R13+-0x60] ;  /* 0xffffa0000d007984 */ /* 0x000e220000000800 */
[----:B------:R-:W0:Y:S02]  /*8af0*/  LDCU UR4, c[0x3][0x21c] ;  /* 0x00c04380ff0477ac */ /* 0x000e240008000800 */
[----:B0-----:R-:W-:-:S07]  /*8b00*/  FFMA R9, R0, UR4, R9 ;  /* 0x0000000400097c23 */ /* 0x001fce0008000009 */
.L_x_406:
[----:B------:R-:W-:Y:S05]  /*8b10*/  BSYNC.RECONVERGENT B0 ;  /* 0x0000000000007941 */ /* 0x000fea0003800200 */
.L_x_404:
[----:B------:R-:W-:Y:S01]  /*8b20*/  LOP3.LUT R0, R12, R21, RZ, 0xfc, !PT ;  /* 0x000000150c007212 */ /* 0x000fe200078efcff */
[----:B------:R-:W-:Y:S01]  /*8b30*/  VIADD R2, R23, UR6 ;  /* 0x0000000617027c36 */ /* 0x000fe20008000000 */
[----:B------:R-:W-:Y:S02]  /*8b40*/  BSSY.RECONVERGENT B0, `(.L_x_407) ;  /* 0x000000e000007945 */ /* 0x000fe40003800200 */
[----:B------:R-:W-:Y:S01]  /*8b50*/  ISETP.GE.U32.AND P0, PT, R0, 0x20, PT ;  /* 0x000000200000780c */ /* 0x000fe20003f06070 */
[----:B------:R-:W-:-:S12]  /*8b60*/  IMAD.WIDE R16, R2, 0x4, R14 ;  /* 0x0000000402107825 */ /* 0x000fd800078e020e */
[----:B------:R-:W-:Y:S05]  /*8b70*/  @!P0 BRA `(.L_x_408) ;  /* 0x00000000001c8947 */ /* 0x000fea0003800000 */
[----:B------:R-:W-:-:S04]  /*8b80*/  ISETP.GE.AND P0, PT, R10, UR6, PT ;  /* 0x000000060a007c0c */ /* 0x000fc8000bf06270 */
[----:B------:R-:W-:-:S13]  /*8b90*/  ISETP.LT.OR P0, PT, R18, 0x8, P0 ;  /* 0x000000081200780c */ /* 0x000fda0000701670 */
[----:B------:R-:W-:Y:S05]  /*8ba0*/  @P0 BRA `(.L_x_409) ;  /* 0x00000000001c0947 */ /* 0x000fea0003800000 */
[----:B------:R-:W2:Y:S01]  /*8bb0*/  LDG.E.CONSTANT R0, desc[UR8][R16.64] ;  /* 0x0000000810007981 */ /* 0x000ea2000c1e9900 */
[----:B------:R-:W2:Y:S02]  /*8bc0*/  LDCU UR4, c[0x3][0x220] ;  /* 0x00c04400ff0477ac */ /* 0x000ea40008000800 */
[----:B--2---:R-:W-:Y:S01]  /*8bd0*/  FFMA R9, R0, UR4, R9 ;  /* 0x0000000400097c23 */ /* 0x004fe20008000009 */
[----:B------:R-:W-:Y:S06]  /*8be0*/  BRA `(.L_x_409) ;  /* 0x00000000000c7947 */ /* 0x000fec0003800000 */
.L_x_408:
[----:B------:R-:W0:Y:S01]  /*8bf0*/  LDS R0, [R13+-0x20] ;  /* 0xffffe0000d007984 */ /* 0x000e220000000800 */
[----:B------:R-:W0:Y:S02]  /*8c00*/  LDCU UR4, c[0x3][0x220] ;  /* 0x00c04400ff0477ac */ /* 0x000e240008000800 */
[----:B0-----:R-:W-:-:S07]  /*8c10*/  FFMA R9, R0, UR4, R9 ;  /* 0x0000000400097c23 */ /* 0x001fce0008000009 */
.L_x_409:
[----:B------:R-:W-:Y:S05]  /*8c20*/  BSYNC.RECONVERGENT B0 ;  /* 0x0000000000007941 */ /* 0x000fea0003800200 */
.L_x_407:
[----:B------:R-:W-:Y:S01]  /*8c30*/  LOP3.LUT R0, R11, R21, RZ, 0xfc, !PT ;  /* 0x000000150b007212 */ /* 0x000fe200078efcff */
[----:B------:R-:W-:Y:S03]  /*8c40*/  BSSY.RECONVERGENT B0, `(.L_x_410) ;  /* 0x000000e000007945 */ /* 0x000fe60003800200 */
[----:B------:R-:W-:-:S13]  /*8c50*/  ISETP.GE.U32.AND P0, PT, R0, 0x20, PT ;  /* 0x000000200000780c */ /* 0x000fda0003f06070 */
[----:B------:R-:W-:Y:S05]  /*8c60*/  @!P0 BRA `(.L_x_411) ;  /* 0x0000000000208947 */ /* 0x000fea0003800000 */
[----:B------:R-:W-:-:S05]  /*8c70*/  VIADD R0, R18, 0xfffffff9 ;  /* 0xfffffff912007836 */ /* 0x000fca0000000000 */
[----:B------:R-:W-:-:S04]  /*8c80*/  ISETP.GE.AND P0, PT, R0, UR6, PT ;  /* 0x0000000600007c0c */ /* 0x000fc8000bf06270 */
[----:B------:R-:W-:-:S13]  /*8c90*/  ISETP.LT.OR P0, PT, R18, 0x7, P0 ;  /* 0x000000071200780c */ /* 0x000fda0000701670 */
[----:B------:R-:W-:Y:S05]  /*8ca0*/  @P0 BRA `(.L_x_412) ;  /* 0x00000000001c0947 */ /* 0x000fea0003800000 */
[----:B------:R-:W2:Y:S01]  /*8cb0*/  LDG.E.CONSTANT R0, desc[UR8][R16.64+0x4] ;  /* 0x0000040810007981 */ /* 0x000ea2000c1e9900 */
[----:B------:R-:W2:Y:S02]  /*8cc0*/  LDCU UR4, c[0x3][0x224] ;  /* 0x00c04480ff0477ac */ /* 0x000ea40008000800 */
[----:B--2---:R-:W-:Y:S01]  /*8cd0*/  FFMA R9, R0, UR4, R9 ;  /* 0x0000000400097c23 */ /* 0x004fe20008000009 */
[----:B------:R-:W-:Y:S06]  /*8ce0*/  BRA `(.L_x_412) ;  /* 0x00000000000c7947 */ /* 0x000fec0003800000 */
.L_x_411:
[----:B------:R-:W0:Y:S01]  /*8cf0*/  LDS R0, [R13+-0x1c] ;  /* 0xffffe4000d007984 */ /* 0x000e220000000800 */
[----:B------:R-:W0:Y:S02]  /*8d00*/  LDCU UR4, c[0x3][0x224] ;  /* 0x00c04480ff0477ac */ /* 0x000e240008000800 */
[----:B0-----:R-:W-:-:S07]  /*8d10*/  FFMA R9, R0, UR4, R9 ;  /* 0x0000000400097c23 */ /* 0x001fce0008000009 */
.L_x_412:
[----:B------:R-:W-:Y:S05]  /*8d20*/  BSYNC.RECONVERGENT B0 ;  /* 0x0000000000007941 */ /* 0x000fea0003800200 */
.L_x_410:
        /* <DEDUP_REMOVED lines=12> */
.L_x_414:
[----:B------:R-:W0:Y:S01]  /*8df0*/  LDS R0, [R13+-0x18] ;  /* 0xffffe8000d007984 */ /* 0x000e220000000800 */
[----:B------:R-:W0:Y:S02]  /*8e00*/  LDCU UR4, c[0x3][0x228] ;  /* 0x00c04500ff0477ac */ /* 0x000e240008000800 */
[----:B0-----:R-:W-:-:S07]  /*8e10*/  FFMA R9, R0, UR4, R9 ;  /* 0x0000000400097c23 */ /* 0x001fce0008000009 */
.L_x_415:
[----:B------:R-:W-:Y:S05]  /*8e20*/  BSYNC.RECONVERGENT B0 ;  /* 0x0000000000007941 */ /* 0x000fea0003800200 */
.L_x_413:
        /* <DEDUP_REMOVED lines=12> */
.L_x_417:
[----:B------:R-:W0:Y:S01]  /*8ef0*/  LDS R0, [R13+-0x14] ;  /* 0xffffec000d007984 */ /* 0x000e220000000800 */
[----:B------:R-:W0:Y:S02]  /*8f00*/  LDCU UR4, c[0x3][0x22c] ;  /* 0x00c04580ff0477ac */ /* 0x000e240008000800 */
[----:B0-----:R-:W-:-:S07]  /*8f10*/  FFMA R9, R0, UR4, R9 ;  /* 0x0000000400097c23 */ /* 0x001fce0008000009 */
.L_x_418:
[----:B------:R-:W-:Y:S05]  /*8f20*/  BSYNC.RECONVERGENT B0 ;  /* 0x0000000000007941 */ /* 0x000fea0003800200 */
.L_x_416:
        /* <DEDUP_REMOVED lines=12> */
.L_x_420:
[----:B------:R-:W0:Y:S01]  /*8ff0*/  LDS R0, [R13+-0x10] ;  /* 0xfffff0000d007984 */ /* 0x000e220000000800 */
[----:B------:R-:W0:Y:S02]  /*9000*/  LDCU UR4, c[0x3][0x230] ;  /* 0x00c04600ff0477ac */ /* 0x000e240008000800 */
[----:B0-----:R-:W-:-:S07]  /*9010*/  FFMA R9, R0, UR4, R9 ;  /* 0x0000000400097c23 */ /* 0x001fce0008000009 */
.L_x_421:
[----:B------:R-:W-:Y:S05]  /*9020*/  BSYNC.RECONVERGENT B0 ;  /* 0x0000000000007941 */ /* 0x000fea0003800200 */
.L_x_419:
        /* <DEDUP_REMOVED lines=12> */
.L_x_423:
[----:B------:R-:W0:Y:S01]  /*90f0*/  LDS R0, [R13+-0xc] ;  /* 0xfffff4000d007984 */ /* 0x000e220000000800 */
[----:B------:R-:W0:Y:S02]  /*9100*/  LDCU UR4, c[0x3][0x234] ;  /* 0x00c04680ff0477ac */ /* 0x000e240008000800 */
[----:B0-----:R-:W-:-:S07]  /*9110*/  FFMA R9, R0, UR4, R9 ;  /* 0x0000000400097c23 */ /* 0x001fce0008000009 */
.L_x_424:
[----:B------:R-:W-:Y:S05]  /*9120*/  BSYNC.RECONVERGENT B0 ;  /* 0x0000000000007941 */ /* 0x000fea0003800200 */
.L_x_422:
        /* <DEDUP_REMOVED lines=12> */
.L_x_426:
[----:B------:R-:W0:Y:S01]  /*91f0*/  LDS R0, [R13+-0x8] ;  /* 0xfffff8000d007984 */ /* 0x000e220000000800 */
[----:B------:R-:W0:Y:S02]  /*9200*/  LDCU UR4, c[0x3][0x238] ;  /* 0x00c04700ff0477ac */ /* 0x000e240008000800 */
[----:B0-----:R-:W-:-:S07]  /*9210*/  FFMA R9, R0, UR4, R9 ;  /* 0x0000000400097c23 */ /* 0x001fce0008000009 */
.L_x_427:
[----:B------:R-:W-:Y:S05]  /*9220*/  BSYNC.RECONVERGENT B0 ;  /* 0x0000000000007941 */ /* 0x000fea0003800200 */
.L_x_425:
[----:B------:R-:W-:Y:S01]  /*9230*/  LOP3.LUT R0, R3, R21, RZ, 0xfc, !PT ;  /* 0x0000001503007212 */ /* 0x000fe200078efcff */
[----:B------:R-:W-:Y:S03]  /*9240*/  BSSY.RECONVERGENT B0, `(.L_x_428) ;  /* 0x000000d000007945 */ /* 0x000fe60003800200 */
[----:B------:R-:W-:-:S13]  /*9250*/  ISETP.GE.U32.AND P0, PT, R0, 0x20, PT ;  /* 0x000000200000780c */ /* 0x000fda0003f06070 */
[----:B------:R-:W-:Y:S05]  /*9260*/  @!P0 BRA `(.L_x_429) ;  /* 0x00000000001c8947 */ /* 0x000fea0003800000 */
[----:B------:R-:W-:-:S04]  /*9270*/  ISETP.GT.AND P0, PT, R18, UR6, PT ;  /* 0x0000000612007c0c */ /* 0x000fc8000bf04270 */
[----:B------:R-:W-:-:S13]  /*9280*/  ISETP.LT.OR P0, PT, R18, 0x1, P0 ;  /* 0x000000011200780c */ /* 0x000fda0000701670 */
[----:B------:R-:W-:Y:S05]  /*9290*/  @P0 BRA `(.L_x_430) ;  /* 0x00000000001c0947 */ /* 0x000fea0003800000 */
[----:B------:R-:W2:Y:S01]  /*92a0*/  LDG.E.CONSTANT R0, desc[UR8][R16.64+0x1c] ;  /* 0x00001c0810007981 */ /* 0x000ea2000c1e9900 */
[----:B------:R-:W2:Y:S02]  /*92b0*/  LDCU UR4, c[0x3][0x23c] ;  /* 0x00c04780ff0477ac */ /* 0x000ea40008000800 */
[----:B--2---:R-:W-:Y:S01]  /*92c0*/  FFMA R9, R0, UR4, R9 ;  /* 0x0000000400097c23 */ /* 0x004fe20008000009 */
[----:B------:R-:W-:Y:S06]  /*92d0*/  BRA `(.L_x_430) ;  /* 0x00000000000c7947 */ /* 0x000fec0003800000 */
.L_x_429:
[----:B------:R-:W0:Y:S01]  /*92e0*/  LDS R0, [R13+-0x4] ;  /* 0xfffffc000d007984 */ /* 0x000e220000000800 */
[----:B------:R-:W0:Y:S02]  /*92f0*/  LDCU UR4, c[0x3][0x23c] ;  /* 0x00c04780ff0477ac */ /* 0x000e240008000800 */
[----:B0-----:R-:W-:-:S07]  /*9300*/  FFMA R9, R0, UR4, R9 ;  /* 0x0000000400097c23 */ /* 0x001fce0008000009 */
.L_x_430:
[----:B------:R-:W-:Y:S05]  /*9310*/  BSYNC.RECONVERGENT B0 ;  /* 0x0000000000007941 */ /* 0x000fea0003800200 */
.L_x_428:
[----:B------:R-:W-:Y:S01]  /*9320*/  LOP3.LUT P0, RZ, R20, 0x3e0, R21, 0xc8, !PT ;  /* 0x000003e014ff7812 */ /* 0x000fe2000780c815 */
[----:B------:R-:W-:-:S12]  /*9330*/  BSSY.RECONVERGENT B0, `(.L_x_431) ;  /* 0x000000b000007945 */ /* 0x000fd80003800200 */
[----:B------:R-:W-:Y:S05]  /*9340*/  @!P0 BRA `(.L_x_432) ;  /* 0x0000000000188947 */ /* 0x000fea0003800000 */
[----:B------:R-:W-:-:S13]  /*9350*/  ISETP.GE.AND P0, PT, R18, RZ, PT ;  /* 0x000000ff1200720c */ /* 0x000fda0003f06270 */
[----:B------:R-:W-:Y:S05]  /*9360*/  @!P0 BRA `(.L_x_433) ;  /* 0x00000000001c8947 */ /* 0x000fea0003800000 */
[----:B------:R-:W2:Y:S01]  /*9370*/  LDG.E.CONSTANT R0, desc[UR8][R16.64+0x20] ;  /* 0x0000200810007981 */ /* 0x000ea2000c1e9900 */
[----:B------:R-:W2:Y:S02]  /*9380*/  LDCU UR4, c[0x3][0x240] ;  /* 0x00c04800ff0477ac */ /* 0x000ea40008000800 */
[----:B--2---:R-:W-:Y:S01]  /*9390*/  FFMA R9, R0, UR4, R9 ;  /* 0x0000000400097c23 */ /* 0x004fe20008000009 */
[----:B------:R-:W-:Y:S06]  /*93a0*/  BRA `(.L_x_433) ;  /* 0x00000000000c7947 */ /* 0x000fec0003800000 */
.L_x_432:
[----:B------:R-:W0:Y:S01]  /*93b0*/  LDS R0, [R13] ;  /* 0x000000000d007984 */ /* 0x000e220000000800 */
[----:B------:R-:W0:Y:S02]  /*93c0*/  LDCU UR4, c[0x3][0x240] ;  /* 0x00c04800ff0477ac */ /* 0x000e240008000800 */
[----:B0-----:R-:W-:-:S07]  /*93d0*/  FFMA R9, R0, UR4, R9 ;  /* 0x0000000400097c23 */ /* 0x001fce0008000009 */
.L_x_433:
[----:B------:R-:W-:Y:S05]  /*93e0*/  BSYNC.RECONVERGENT B0 ;  /* 0x0000000000007941 */ /* 0x000fea0003800200 */
.L_x_431:
[----:B------:R-:W-:Y:S01]  /*93f0*/  ISETP.GE.U32.AND P1, PT, R21, 0x20, PT ;  /* 0x000000201500780c */ /* 0x000fe20003f26070 */
[----:B------:R-:W-:Y:S01]  /*9400*/  BSSY.RECONVERGENT B0, `(.L_x_434) ;  /* 0x000000e000007945 */ /* 0x000fe20003800200 */
[----:B------:R-:W-:-:S13]  /*9410*/  ISETP.LT.U32.AND P0, PT, R20, 0x1f, PT ;  /* 0x0000001f1400780c */ /* 0x000fda0003f01070 */
[----:B------:R-:W-:Y:S05]  /*9420*/  @!P1 BRA P0, `(.L_x_435) ;  /* 0x0000000000209947 */ /* 0x000fea0000000000 */
[----:B------:R-:W-:-:S05]  /*9430*/  VIADD R0, R18, 0x1 ;  /* 0x0000000112007836 */ /* 0x000fca0000000000 */
[----:B------:R-:W-:-:S04]  /*9440*/  ISETP.GE.AND P0, PT, R0, UR6, PT ;  /* 0x0000000600007c0c */ /* 0x000fc8000bf06270 */
[----:B------:R-:W-:-:S13]  /*9450*/  ISETP.LT.OR P0, PT, R18, -0x1, P0 ;  /* 0xffffffff1200780c */ /* 0x000fda0000701670 */
[----:B------:R-:W-:Y:S05]  /*9460*/  @P0 BRA `(.L_x_436) ;  /* 0x00000000001c0947 */ /* 0x000fea0003800000 */
[----:B------:R-:W2:Y:S01]  /*9470*/  LDG.E.CONSTANT R0, desc[UR8][R16.64+0x24] ;  /* 0x0000240810007981 */ /* 0x000ea2000c1e9900 */
[----:B------:R-:W2:Y:S02]  /*9480*/  LDCU UR4, c[0x3][0x244] ;  /* 0x00c04880ff0477ac */ /* 0x000ea40008000800 */
[----:B--2---:R-:W-:Y:S01]  /*9490*/  FFMA R9, R0, UR4, R9 ;  /* 0x0000000400097c23 */ /* 0x004fe20008000009 */
[----:B------:R-:W-:Y:S06]  /*94a0*/  BRA `(.L_x_436) ;  /* 0x00000000000c7947 */ /* 0x000fec0003800000 */
.L_x_435:
[----:B------:R-:W0:Y:S01]  /*94b0*/  LDS R0, [R13+0x4] ;  /* 0x000004000d007984 */ /* 0x000e220000000800 */
[----:B------:R-:W0:Y:S02]  /*94c0*/  LDCU UR4, c[0x3][0x244] ;  /* 0x00c04880ff0477ac */ /* 0x000e240008000800 */
[----:B0-----:R-:W-:-:S07]  /*94d0*/  FFMA R9, R0, UR4, R9 ;  /* 0x0000000400097c23 */ /* 0x001fce0008000009 */
.L_x_436:
[----:B------:R-:W-:Y:S05]  /*94e0*/  BSYNC.RECONVERGENT B0 ;  /* 0x0000000000007941 */ /* 0x000fea0003800200 */
.L_x_434:
[----:B------:R-:W-:Y:S01]  /*94f0*/  ISETP.LT.U32.AND P0, PT, R20, 0x1e, PT ;  /* 0x0000001e1400780c */ /* 0x000fe20003f01070 */
[----:B------:R-:W-:-:S12]  /*9500*/  BSSY.RECONVERGENT B0, `(.L_x_437) ;  /* 0x000000d000007945 */ /* 0x000fd80003800200 */
        /* <DEDUP_REMOVED lines=9> */
.L_x_438:
[----:B------:R-:W0:Y:S01]  /*95a0*/  LDS R0, [R13+0x8] ;  /* 0x000008000d007984 */ /* 0x000e220000000800 */
[----:B------:R-:W0:Y:S02]  /*95b0*/  LDCU UR4, c[0x3][0x248] ;  /* 0x00c04900ff0477ac */ /* 0x000e240008000800 */
[----:B0-----:R-:W-:-:S07]  /*95c0*/  FFMA R9, R0, UR4, R9 ;  /* 0x0000000400097c23 */ /* 0x001fce0008000009 */
.L_x_439:
[----:B------:R-:W-:Y:S05]  /*95d0*/  BSYNC.RECONVERGENT B0 ;  /* 0x0000000000007941 */ /* 0x000fea0003800200 */
.L_x_437:
        /* <DEDUP_REMOVED lines=11> */
.L_x_441:
[----:B------:R-:W0:Y:S01]  /*9690*/  LDS R0, [R13+0xc] ;  /* 0x00000c000d007984 */ /* 0x000e220000000800 */
[----:B------:R-:W0:Y:S02]  /*96a0*/  LDCU UR4, c[0x3][0x24c] ;  /* 0x00c04980ff0477ac */ /* 0x000e240008000800 */
[----:B0-----:R-:W-:-:S07]  /*96b0*/  FFMA R9, R0, UR4, R9 ;  /* 0x0000000400097c23 */ /* 0x001fce0008000009 */
.L_x_442:
[----:B------:R-:W-:Y:S05]  /*96c0*/  BSYNC.RECONVERGENT B0 ;  /* 0x0000000000007941 */ /* 0x000fea0003800200 */
.L_x_440:
        /* <DEDUP_REMOVED lines=11> */
.L_x_444:
[----:B------:R-:W0:Y:S01]  /*9780*/  LDS R0, [R13+0x10] ;  /* 0x000010000d007984 */ /* 0x000e220000000800 */
[----:B------:R-:W0:Y:S02]  /*9790*/  LDCU UR4, c[0x3][0x250] ;  /* 0x00c04a00ff0477ac */ /* 0x000e240008000800 */
[----:B0-----:R-:W-:-:S07]  /*97a0*/  FFMA R9, R0, UR4, R9 ;  /* 0x0000000400097c23 */ /* 0x001fce0008000009 */
.L_x_445:
[----:B------:R-:W-:Y:S05]  /*97b0*/  BSYNC.RECONVERGENT B0 ;  /* 0x0000000000007941 */ /* 0x000fea0003800200 */
.L_x_443:
        /* <DEDUP_REMOVED lines=11> */
.L_x_447:
[----:B------:R-:W0:Y:S01]  /*9870*/  LDS R0, [R13+0x14] ;  /* 0x000014000d007984 */ /* 0x000e220000000800 */
[----:B------:R-:W0:Y:S02]  /*9880*/  LDCU UR4, c[0x3][0x254] ;  /* 0x00c04a80ff0477ac */ /* 0x000e240008000800 */
[----:B0-----:R-:W-:-:S07]  /*9890*/  FFMA R9, R0, UR4, R9 ;  /* 0x0000000400097c23 */ /* 0x001fce0008000009 */
.L_x_448:
[----:B------:R-:W-:Y:S05]  /*98a0*/  BSYNC.RECONVERGENT B0 ;  /* 0x0000000000007941 */ /* 0x000fea0003800200 */
.L_x_446:
        /* <DEDUP_REMOVED lines=11> */
.L_x_450:
[----:B------:R-:W0:Y:S01]  /*9960*/  LDS R0, [R13+0x18] ;  /* 0x000018000d007984 */ /* 0x000e220000000800 */
[----:B------:R-:W0:Y:S02]  /*9970*/  LDCU UR4, c[0x3][0x258] ;  /* 0x00c04b00ff0477ac */ /* 0x000e240008000800 */
[----:B0-----:R-:W-:-:S07]  /*9980*/  FFMA R9, R0, UR4, R9 ;  /* 0x0000000400097c23 */ /* 0x001fce0008000009 */
.L_x_451:
[----:B------:R-:W-:Y:S05]  /*9990*/  BSYNC.RECONVERGENT B0 ;  /* 0x0000000000007941 */ /* 0x000fea0003800200 */
.L_x_449:
        /* <DEDUP_REMOVED lines=11> */
.L_x_453:
[----:B------:R-:W0:Y:S01]  /*9a50*/  LDS R0, [R13+0x1c] ;  /* 0x00001c000d007984 */ /* 0x000e220000000800 */
[----:B------:R-:W0:Y:S02]  /*9a60*/  LDCU UR4, c[0x3][0x25c] ;  /* 0x00c04b80ff0477ac */ /* 0x000e240008000800 */
[----:B0-----:R-:W-:-:S07]  /*9a70*/  FFMA R9, R0, UR4, R9 ;  /* 0x0000000400097c23 */ /* 0x001fce0008000009 */
.L_x_454:
[----:B------:R-:W-:Y:S05]  /*9a80*/  BSYNC.RECONVERGENT B0 ;  /* 0x0000000000007941 */ /* 0x000fea0003800200 */
.L_x_452:
        /* <DEDUP_REMOVED lines=11> */
.L_x_456:
[----:B------:R-:W0:Y:S01]  /*9b40*/  LDS R0, [R13+0x20] ;  /* 0x000020000d007984 */ /* 0x000e220000000800 */
[----:B------:R-:W0:Y:S02]  /*9b50*/  LDCU UR4, c[0x3][0x260] ;  /* 0x00c04c00ff0477ac */ /* 0x000e240008000800 */
[----:B0-----:R-:W-:-:S07]  /*9b60*/  FFMA R9, R0, UR4, R9 ;  /* 0x0000000400097c23 */ /* 0x001fce0008000009 */
.L_x_457:
[----:B------:R-:W-:Y:S05]  /*9b70*/  BSYNC.RECONVERGENT B0 ;  /* 0x0000000000007941 */ /* 0x000fea0003800200 */
.L_x_455:
[----:B------:R-:W-:Y:S01]  /*9b80*/  ISETP.GE.U32.AND P1, PT, R21, 0x1f, PT ;  /* 0x0000001f1500780c */ /* 0x000fe20003f26070 */
[----:B------:R-:W-:Y:S01]  /*9b90*/  VIADD R23, R2, UR6 ;  /* 0x0000000602177c36 */ /* 0x000fe20008000000 */
[----:B------:R-:W-:Y:S01]  /*9ba0*/  ISETP.LT.U32.AND P0, PT, R12, 0x20, PT ;  /* 0x000000200c00780c */ /* 0x000fe20003f01070 */
[----:B------:R-:W-:Y:S01]  /*9bb0*/  BSSY.RECONVERGENT B0, `(.L_x_458) ;  /* 0x000000f000007945 */ /* 0x000fe20003800200 */
[----:B------:R-:W-:Y:S02]  /*9bc0*/  VIADD R22, R19, 0x1 ;  /* 0x0000000113167836 */ /* 0x000fe40000000000 */
[----:B------:R-:W-:-:S09]  /*9bd0*/  IMAD.WIDE R16, R23, 0x4, R14 ;  /* 0x0000000417107825 */ /* 0x000fd200078e020e */
[----:B------:R-:W-:Y:S05]  /*9be0*/  @!P1 BRA P0, `(.L_x_459) ;  /* 0x0000000000209947 */ /* 0x000fea0000000000 */
        /* <DEDUP_REMOVED lines=8> */
.L_x_459:
[----:B------:R-:W0:Y:S01]  /*9c70*/  LDS R0, [R13+0x60] ;  /* 0x000060000d007984 */ /* 0x000e220000000800 */
[----:B------:R-:W0:Y:S02]  /*9c80*/  LDCU UR4, c[0x3][0x264] ;  /* 0x00c04c80ff0477ac */ /* 0x000e240008000800 */
[----:B0-----:R-:W-:-:S07]  /*9c90*/  FFMA R9, R0, UR4, R9 ;  /* 0x0000000400097c23 */ /* 0x001fce0008000009 */
.L_x_460:
[----:B------:R-:W-:Y:S05]  /*9ca0*/  BSYNC.RECONVERGENT B0 ;  /* 0x0000000000007941 */ /* 0x000fea0003800200 */
.L_x_458:
[----:B------:R-:W-:Y:S01]  /*9cb0*/  ISETP.LT.U32.AND P0, PT, R11, 0x20, PT ;  /* 0x000000200b00780c */ /* 0x000fe20003f01070 */
[----:B------:R-:W-:-:S12]  /*9cc0*/  BSSY.RECONVERGENT B0, `(.L_x_461) ;  /* 0x000000e000007945 */ /* 0x000fd80003800200 */
[----:B------:R-:W-:Y:S05]  /*9cd0*/  @!P1 BRA P0, `(.L_x_462) ;  /* 0x0000000000249947 */ /* 0x000fea0000000000 */
        /* <DEDUP_REMOVED lines=9> */
.L_x_462:
[----:B------:R-:W0:Y:S01]  /*9d70*/  LDS R0, [R13+0x64] ;  /* 0x000064000d007984 */ /* 0x000e220000000800 */
[----:B------:R-:W0:Y:S02]  /*9d80*/  LDCU UR4, c[0x3][0x268] ;  /* 0x00c04d00ff0477ac */ /* 0x000e240008000800 */
[----:B0-----:R-:W-:-:S07]  /*9d90*/  FFMA R9, R0, UR4, R9 ;  /* 0x0000000400097c23 */ /* 0x001fce0008000009 */
.L_x_463:
[----:B------:R-:W-:Y:S05]  /*9da0*/  BSYNC.RECONVERGENT B0 ;  /* 0x0000000000007941 */ /* 0x000fea0003800200 */
.L_x_461:
        /* <DEDUP_REMOVED lines=12> */
.L_x_465:
[----:B------:R-:W0:Y:S01]  /*9e70*/  LDS R0, [R13+0x68] ;  /* 0x000068000d007984 */ /* 0x000e220000000800 */
[----:B------:R-:W0:Y:S02]  /*9e80*/  LDCU UR4, c[0x3][0x26c] ;  /* 0x00c04d80ff0477ac */ /* 0x000e240008000800 */
[----:B0-----:R-:W-:-:S07]  /*9e90*/  FFMA R9, R0, UR4, R9 ;  /* 0x0000000400097c23 */ /* 0x001fce0008000009 */
.L_x_466:
[----:B------:R-:W-:Y:S05]  /*9ea0*/  BSYNC.RECONVERGENT B0 ;  /* 0x0000000000007941 */ /* 0x000fea0003800200 */
.L_x_464:
        /* <DEDUP_REMOVED lines=12> */
.L_x_468:
[----:B------:R-:W0:Y:S01]  /*9f70*/  LDS R0, [R13+0x6c] ;  /* 0x00006c000d007984 */ /* 0x000e220000000800 */
[----:B------:R-:W0:Y:S02]  /*9f80*/  LDCU UR4, c[0x3][0x270] ;  /* 0x00c04e00ff0477ac */ /* 0x000e240008000800 */
[----:B0-----:R-:W-:-:S07]  /*9f90*/  FFMA R9, R0, UR4, R9 ;  /* 0x0000000400097c23 */ /* 0x001fce0008000009 */
.L_x_469:
[----:B------:R-:W-:Y:S05]  /*9fa0*/  BSYNC.RECONVERGENT B0 ;  /* 0x0000000000007941 */ /* 0x000fea0003800200 */
.L_x_467:
        /* <DEDUP_REMOVED lines=12> */
.L_x_471:
[----:B------:R-:W0:Y:S01]  /*a070*/  LDS R0, [R13+0x70] ;  /* 0x000070000d007984 */ /* 0x000e220000000800 */
[----:B------:R-:W0:Y:S02]  /*a080*/  LDCU UR4, c[0x3][0x274] ;  /* 0x00c04e80ff0477ac */ /* 0x000e240008000800 */
[----:B0-----:R-:W-:-:S07]  /*a090*/  FFMA R9, R0, UR4, R9 ;  /* 0x0000000400097c23 */ /* 0x001fce0008000009 */
.L_x_472:
[----:B------:R-:W-:Y:S05]  /*a0a0*/  BSYNC.RECONVERGENT B0 ;  /* 0x0000000000007941 */ /* 0x000fea0003800200 */
.L_x_470:
        /* <DEDUP_REMOVED lines=12> */
.L_x_474:
[----:B------:R-:W0:Y:S01]  /*a170*/  LDS R0, [R13+0x74] ;  /* 0x000074000d007984 */ /* 0x000e220000000800 */
[----:B------:R-:W0:Y:S02]  /*a180*/  LDCU UR4, c[0x3][0x278] ;  /* 0x00c04f00ff0477ac */ /* 0x000e240008000800 */
[----:B0-----:R-:W-:-:S07]  /*a190*/  FFMA R9, R0, UR4, R9 ;  /* 0x0000000400097c23 */ /* 0x001fce0008000009 */
.L_x_475:
[----:B------:R-:W-:Y:S05]  /*a1a0*/  BSYNC.RECONVERGENT B0 ;  /* 0x0000000000007941 */ /* 0x000fea0003800200 */
.L_x_473:
        /* <DEDUP_REMOVED lines=12> */
.L_x_477:
[----:B------:R-:W0:Y:S01]  /*a270*/  LDS R0, [R13+0x78] ;  /* 0x000078000d007984 */ /* 0x000e220000000800 */
[----:B------:R-:W0:Y:S02]  /*a280*/  LDCU UR4, c[0x3][0x27c] ;  /* 0x00c04f80ff0477ac */ /* 0x000e240008000800 */
[----:B0-----:R-:W-:-:S07]  /*a290*/  FFMA R9, R0, UR4, R9 ;  /* 0x0000000400097c23 */ /* 0x001fce0008000009 */
.L_x_478:
[----:B------:R-:W-:Y:S05]  /*a2a0*/  BSYNC.RECONVERGENT B0 ;  /* 0x0000000000007941 */ /* 0x000fea0003800200 */
.L_x_476:
[----:B------:R-:W-:Y:S01]  /*a2b0*/  ISETP.LT.U32.AND P0, PT, R3, 0x20, PT ;  /* 0x000000200300780c */ /* 0x000fe20003f01070 */
[----:B------:R-:W-:-:S12]  /*a2c0*/  BSSY.RECONVERGENT B0, `(.L_x_479) ;  /* 0x000000d000007945 */ /* 0x000fd80003800200 */
[----:B------:R-:W-:Y:S05]  /*a2d0*/  @!P1 BRA P0, `(.L_x_480) ;  /* 0x0000000000209947 */ /* 0x000fea0000000000 */
        /* <DEDUP_REMOVED lines=8> */
.L_x_480:
[----:B------:R-:W0:Y:S01]  /*a360*/  LDS R0, [R13+0x7c] ;  /* 0x00007c000d007984 */ /* 0x000e220000000800 */
[----:B------:R-:W0:Y:S02]  /*a370*/  LDCU UR4, c[0x3][0x280] ;  /* 0x00c05000ff0477ac */ /* 0x000e240008000800 */
[----:B0-----:R-:W-:-:S07]  /*a380*/  FFMA R9, R0, UR4, R9 ;  /* 0x0000000400097c23 */ /* 0x001fce0008000009 */
.L_x_481:
[----:B------:R-:W-:Y:S05]  /*a390*/  BSYNC.RECONVERGENT B0 ;  /* 0x0000000000007941 */ /* 0x000fea0003800200 */
.L_x_479:
[----:B------:R-:W-:Y:S01]  /*a3a0*/  ISETP.LT.U32.AND P0, PT, R20, 0x20, PT ;  /* 0x000000201400780c */ /* 0x000fe20003f01070 */
[----:B------:R-:W-:-:S12]  /*a3b0*/  BSSY.RECONVERGENT B0, `(.L_x_482) ;  /* 0x000000c000007945 */ /* 0x000fd80003800200 */
[----:B------:R-:W-:Y:S05]  /*a3c0*/  @!P1 BRA P0, `(.L_x_483) ;  /* 0x00000000001c9947 */ /* 0x000fea0000000000 */
[----:B------:R-:W-:-:S04]  /*a3d0*/  ISETP.GE.AND P0, PT, R18, RZ, PT ;  /* 0x000000ff1200720c */ /* 0x000fc80003f06270 */
[----:B------:R-:W-:-:S13]  /*a3e0*/  ISETP.GE.U32.OR P0, PT, R22, UR7, !P0 ;  /* 0x0000000716007c0c */ /* 0x000fda000c706470 */
[----:B------:R-:W-:Y:S05]  /*a3f0*/  @P0 BRA `(.L_x_484) ;  /* 0x00000000001c0947 */ /* 0x000fea0003800000 */
[----:B------:R-:W2:Y:S01]  /*a400*/  LDG.E.CONSTANT R0, desc[UR8][R16.64+0x20] ;  /* 0x0000200810007981 */ /* 0x000ea2000c1e9900 */
[----:B------:R-:W2:Y:S02]  /*a410*/  LDCU UR4, c[0x3][0x284] ;  /* 0x00c05080ff0477ac */ /* 0x000ea40008000800 */
[----:B--2---:R-:W-:Y:S01]  /*a420*/  FFMA R9, R0, UR4, R9 ;  /* 0x0000000400097c23 */ /* 0x004fe20008000009 */
[----:B------:R-:W-:Y:S06]  /*a430*/  BRA `(.L_x_484) ;  /* 0x00000000000c7947 */ /* 0x000fec0003800000 */
.L_x_483:
[----:B------:R-:W0:Y:S01]  /*a440*/  LDS R0, [R13+0x80] ;  /* 0x000080000d007984 */ /* 0x000e220000000800 */
[----:B------:R-:W0:Y:S02]  /*a450*/  LDCU UR4, c[0x3][0x284] ;  /* 0x00c05080ff0477ac */ /* 0x000e240008000800 */
[----:B0-----:R-:W-:-:S07]  /*a460*/  FFMA R9, R0, UR4, R9 ;  /* 0x0000000400097c23 */ /* 0x001fce0008000009 */
.L_x_484:
[----:B------:R-:W-:Y:S05]  /*a470*/  BSYNC.RECONVERGENT B0 ;  /* 0x0000000000007941 */ /* 0x000fea0003800200 */
.L_x_482:
[----:B------:R-:W-:Y:S01]  /*a480*/  VIMNMX.U32 R0, PT, PT, R20, R21, !PT ;  /* 0x0000001514007248 */ /* 0x000fe20007fe0000 */
[----:B------:R-:W-:Y:S03]  /*a490*/  BSSY.RECONVERGENT B0, `(.L_x_485) ;  /* 0x000000f000007945 */ /* 0x000fe60003800200 */
[----:B------:R-:W-:-:S13]  /*a4a0*/  ISETP.GE.U32.AND P0, PT, R0, 0x1f, PT ;  /* 0x0000001f0000780c */ /* 0x000fda0003f06070 */
[----:B------:R-:W-:Y:S05]  /*a4b0*/  @!P0 BRA `(.L_x_486) ;  /* 0x0000000000248947 */ /* 0x000fea0003800000 */
        /* <DEDUP_REMOVED lines=9> */
.L_x_486:
[----:B------:R-:W0:Y:S01]  /*a550*/  LDS R24, [R13+0x84] ;  /* 0x000084000d187984 */ /* 0x000e220000000800 */
[----:B------:R-:W0:Y:S02]  /*a560*/  LDCU UR4, c[0x3][0x288] ;  /* 0x00c05100ff0477ac */ /* 0x000e240008000800 */
[----:B0-----:R-:W-:-:S07]  /*a570*/  FFMA R9, R24, UR4, R9 ;  /* 0x0000000418097c23 */ /* 0x001fce0008000009 */
.L_x_487:
[----:B------:R-:W-:Y:S05]  /*a580*/  BSYNC.RECONVERGENT B0 ;  /* 0x0000000000007941 */ /* 0x000fea0003800200 */
.L_x_485:
[----:B------:R-:W-:Y:S01]  /*a590*/  ISETP.LT.U32.AND P0, PT, R20, 0x1e, PT ;  /* 0x0000001e1400780c */ /* 0x000fe20003f01070 */
[----:B------:R-:W-:-:S12]  /*a5a0*/  BSSY.RECONVERGENT B0, `(.L_x_488) ;  /* 0x000000e000007945 */ /* 0x000fd80003800200 */
[----:B------:R-:W-:Y:S05]  /*a5b0*/  @!P1 BRA P0, `(.L_x_489) ;  /* 0x0000000000249947 */ /* 0x000fea0000000000 */
        /* <DEDUP_REMOVED lines=9> */
.L_x_489:
[----:B------:R-:W0:Y:S01]  /*a650*/  LDS R24, [R13+0x88] ;  /* 0x000088000d187984 */ /* 0x000e220000000800 */
[----:B------:R-:W0:Y:S02]  /*a660*/  LDCU UR4, c[0x3][0x28c] ;  /* 0x00c05180ff0477ac */ /* 0x000e240008000800 */
[----:B0-----:R-:W-:-:S07]  /*a670*/  FFMA R9, R24, UR4, R9 ;  /* 0x0000000418097c23 */ /* 0x001fce0008000009 */
.L_x_490:
[----:B------:R-:W-:Y:S05]  /*a680*/  BSYNC.RECONVERGENT B0 ;  /* 0x0000000000007941 */ /* 0x000fea0003800200 */
.L_x_488:
        /* <DEDUP_REMOVED lines=12> */
.L_x_492:
[----:B------:R-:W0:Y:S01]  /*a750*/  LDS R24, [R13+0x8c] ;  /* 0x00008c000d187984 */ /* 0x000e220000000800 */
[----:B------:R-:W0:Y:S02]  /*a760*/  LDCU UR4, c[0x3][0x290] ;  /* 0x00c05200ff0477ac */ /* 0x000e240008000800 */
[----:B0-----:R-:W-:-:S07]  /*a770*/  FFMA R9, R24, UR4, R9 ;  /* 0x0000000418097c23 */ /* 0x001fce0008000009 */
.L_x_493:
[----:B------:R-:W-:Y:S05]  /*a780*/  BSYNC.RECONVERGENT B0 ;  /* 0x0000000000007941 */ /* 0x000fea0003800200 */
.L_x_491:
        /* <DEDUP_REMOVED lines=12> */
.L_x_495:
[----:B------:R-:W0:Y:S01]  /*a850*/  LDS R24, [R13+0x90] ;  /* 0x000090000d187984 */ /* 0x000e220000000800 */
[----:B------:R-:W0:Y:S02]  /*a860*/  LDCU UR4, c[0x3][0x294] ;  /* 0x00c05280ff0477ac */ /* 0x000e240008000800 */
[----:B0-----:R-:W-:-:S07]  /*a870*/  FFMA R9, R24, UR4, R9 ;  /* 0x0000000418097c23 */ /* 0x001fce0008000009 */
.L_x_496:
[----:B------:R-:W-:Y:S05]  /*a880*/  BSYNC.RECONVERGENT B0 ;  /* 0x0000000000007941 */ /* 0x000fea0003800200 */
.L_x_494:
        /* <DEDUP_REMOVED lines=12> */
.L_x_498:
[----:B------:R-:W0:Y:S01]  /*a950*/  LDS R24, [R13+0x94] ;  /* 0x000094000d187984 */ /* 0x000e220000000800 */
[----:B------:R-:W0:Y:S02]  /*a960*/  LDCU UR4, c[0x3][0x298] ;  /* 0x00c05300ff0477ac */ /* 0x000e240008000800 */
[----:B0-----:R-:W-:-:S07]  /*a970*/  FFMA R9, R24, UR4, R9 ;  /* 0x0000000418097c23 */ /* 0x001fce0008000009 */
.L_x_499:
[----:B------:R-:W-:Y:S05]  /*a980*/  BSYNC.RECONVERGENT B0 ;  /* 0x0000000000007941 */ /* 0x000fea0003800200 */
.L_x_497:
        /* <DEDUP_REMOVED lines=12> */
.L_x_501:
[----:B------:R-:W0:Y:S01]  /*aa50*/  LDS R24, [R13+0x98] ;  /* 0x000098000d187984 */ /* 0x000e220000000800 */
[----:B------:R-:W0:Y:S02]  /*aa60*/  LDCU UR4, c[0x3][0x29c] ;  /* 0x00c05380ff0477ac */ /* 0x000e240008000800 */
[----:B0-----:R-:W-:-:S07]  /*aa70*/  FFMA R9, R24, UR4, R9 ;  /* 0x0000000418097c23 */ /* 0x001fce0008000009 */
.L_x_502:
[----:B------:R-:W-:Y:S05]  /*aa80*/  BSYNC.RECONVERGENT B0 ;  /* 0x0000000000007941 */ /* 0x000fea0003800200 */
.L_x_500:
        /* <DEDUP_REMOVED lines=12> */
.L_x_504:
[----:B------:R-:W0:Y:S01]  /*ab50*/  LDS R24, [R13+0x9c] ;  /* 0x00009c000d187984 */ /* 0x000e220000000800 */
[----:B------:R-:W0:Y:S02]  /*ab60*/  LDCU UR4, c[0x3][0x2a0] ;  /* 0x00c05400ff0477ac */ /* 0x000e240008000800 */
[----:B0-----:R-:W-:-:S07]  /*ab70*/  FFMA R9, R24, UR4, R9 ;  /* 0x0000000418097c23 */ /* 0x001fce0008000009 */
.L_x_505:
[----:B------:R-:W-:Y:S05]  /*ab80*/  BSYNC.RECONVERGENT B0 ;  /* 0x0000000000007941 */ /* 0x000fea0003800200 */
.L_x_503:
        /* <DEDUP_REMOVED lines=12> */
.L_x_507:
[----:B------:R-:W0:Y:S01]  /*ac50*/  LDS R16, [R13+0xa0] ;  /* 0x0000a0000d107984 */ /* 0x000e220000000800 */
[----:B------:R-:W0:Y:S02]  /*ac60*/  LDCU UR4, c[0x3][0x2a4] ;  /* 0x00c05480ff0477ac */ /* 0x000e240008000800 */
[----:B0-----:R-:W-:-:S07]  /*ac70*/  FFMA R9, R16, UR4, R9 ;  /* 0x0000000410097c23 */ /* 0x001fce0008000009 */
.L_x_508:
[----:B------:R-:W-:Y:S05]  /*ac80*/  BSYNC.RECONVERGENT B0 ;  /* 0x0000000000007941 */ /* 0x000fea0003800200 */
.L_x_506:
        /* <DEDUP_REMOVED lines=15> */
.L_x_510:
[----:B------:R-:W0:Y:S01]  /*ad80*/  LDS R22, [R13+0xe0] ;  /* 0x0000e0000d167984 */ /* 0x000e220000000800 */
[----:B------:R-:W0:Y:S02]  /*ad90*/  LDCU UR4, c[0x3][0x2a8] ;  /* 0x00c05500ff0477ac */ /* 0x000e240008000800 */
[----:B0-----:R-:W-:-:S07]  /*ada0*/  FFMA R9, R22, UR4, R9 ;  /* 0x0000000416097c23 */ /* 0x001fce0008000009 */
.L_x_511:
[----:B------:R-:W-:Y:S05]  /*adb0*/  BSYNC.RECONVERGENT B0 ;  /* 0x0000000000007941 */ /* 0x000fea0003800200 */
.L_x_509:
        /* <DEDUP_REMOVED lines=12> */
.L_x_513:
[----:B------:R-:W0:Y:S01]  /*ae80*/  LDS R22, [R13+0xe4] ;  /* 0x0000e4000d167984 */ /* 0x000e220000000800 */
[----:B------:R-:W0:Y:S02]  /*ae90*/  LDCU UR4, c[0x3][0x2ac] ;  /* 0x00c05580ff0477ac */ /* 0x000e240008000800 */
[----:B0-----:R-:W-:-:S07]  /*aea0*/  FFMA R9, R22, UR4, R9 ;  /* 0x0000000416097c23 */ /* 0x001fce0008000009 */
.L_x_514:
[----:B------:R-:W-:Y:S05]  /*aeb0*/  BSYNC.RECONVERGENT B0 ;  /* 0x0000000000007941 */ /* 0x000fea0003800200 */
.L_x_512:
        /* <DEDUP_REMOVED lines=12> */
.L_x_516:
[----:B------:R-:W0:Y:S01]  /*af80*/  LDS R22, [R13+0xe8] ;  /* 0x0000e8000d167984 */ /* 0x000e220000000800 */
[----:B------:R-:W0:Y:S02]  /*af90*/  LDCU UR4, c[0x3][0x2b0] ;  /* 0x00c05600ff0477ac */ /* 0x000e240008000800 */
[----:B0-----:R-:W-:-:S07]  /*afa0*/  FFMA R9, R22, UR4, R9 ;  /* 0x0000000416097c23 */ /* 0x001fce0008000009 */
.L_x_517:
[----:B------:R-:W-:Y:S05]  /*afb0*/  BSYNC.RECONVERGENT B0 ;  /* 0x0000000000007941 */ /* 0x000fea0003800200 */
.L_x_515:
        /* <DEDUP_REMOVED lines=12> */
.L_x_519:
[----:B------:R-:W0:Y:S01]  /*b080*/  LDS R22, [R13+0xec] ;  /* 0x0000ec000d167984 */ /* 0x000e220000000800 */
[----:B------:R-:W0:Y:S02]  /*b090*/  LDCU UR4, c[0x3][0x2b4] ;  /* 0x00c05680ff0477ac */ /* 0x000e240008000800 */
[----:B0-----:R-:W-:-:S07]  /*b0a0*/  FFMA R9, R22, UR4, R9 ;  /* 0x0000000416097c23 */ /* 0x001fce0008000009 */
.L_x_520:
[----:B------:R-:W-:Y:S05]  /*b0b0*/  BSYNC.RECONVERGENT B0 ;  /* 0x0000000000007941 */ /* 0x000fea0003800200 */
.L_x_518:
        /* <DEDUP_REMOVED lines=12> */
.L_x_522:
[----:B------:R-:W0:Y:S01]  /*b180*/  LDS R22, [R13+0xf0] ;  /* 0x0000f0000d167984 */ /* 0x000e220000000800 */
[----:B------:R-:W0:Y:S02]  /*b190*/  LDCU UR4, c[0x3][0x2b8] ;  /* 0x00c05700ff0477ac */ /* 0x000e240008000800 */
[----:B0-----:R-:W-:-:S07]  /*b1a0*/  FFMA R9, R22, UR4, R9 ;  /* 0x0000000416097c23 */ /* 0x001fce0008000009 */
.L_x_523:
[----:B------:R-:W-:Y:S05]  /*b1b0*/  BSYNC.RECONVERGENT B0 ;  /* 0x0000000000007941 */ /* 0x000fea0003800200 */
.L_x_521:
        /* <DEDUP_REMOVED lines=12> */
.L_x_525:
[----:B------:R-:W0:Y:S01]  /*b280*/  LDS R22, [R13+0xf4] ;  /* 0x0000f4000d167984 */ /* 0x000e220000000800 */
[----:B------:R-:W0:Y:S02]  /*b290*/  LDCU UR4, c[0x3][0x2bc] ;  /* 0x00c05780ff0477ac */ /* 0x000e240008000800 */
[----:B0-----:R-:W-:-:S07]  /*b2a0*/  FFMA R9, R22, UR4, R9 ;  /* 0x0000000416097c23 */ /* 0x001fce0008000009 */
.L_x_526:
[----:B------:R-:W-:Y:S05]  /*b2b0*/  BSYNC.RECONVERGENT B0 ;  /* 0x0000000000007941 */ /* 0x000fea0003800200 */
.L_x_524:
        /* <DEDUP_REMOVED lines=12> */
.L_x_528:
[----:B------:R-:W0:Y:S01]  /*b380*/  LDS R22, [R13+0xf8] ;  /* 0x0000f8000d167984 */ /* 0x000e220000000800 */
[----:B------:R-:W0:Y:S02]  /*b390*/  LDCU UR4, c[0x3][0x2c0] ;  /* 0x00c05800ff0477ac */ /* 0x000e240008000800 */
[----:B0-----:R-:W-:-:S07]  /*b3a0*/  FFMA R9, R22, UR4, R9 ;  /* 0x0000000416097c23 */ /* 0x001fce0008000009 */
.L_x_529:
[----:B------:R-:W-:Y:S05]  /*b3b0*/  BSYNC.RECONVERGENT B0 ;  /* 0x0000000000007941 */ /* 0x000fea0003800200 */
.L_x_527:
        /* <DEDUP_REMOVED lines=11> */
.L_x_531:
[----:B------:R-:W0:Y:S01]  /*b470*/  LDS R22, [R13+0xfc] ;  /* 0x0000fc000d167984 */ /* 0x000e220000000800 */
[----:B------:R-:W0:Y:S02]  /*b480*/  LDCU UR4, c[0x3][0x2c4] ;  /* 0x00c05880ff0477ac */ /* 0x000e240008000800 */
[----:B0-----:R-:W-:-:S07]  /*b490*/  FFMA R9, R22, UR4, R9 ;  /* 0x0000000416097c23 */ /* 0x001fce0008000009 */
.L_x_532:
[----:B------:R-:W-:Y:S05]  /*b4a0*/  BSYNC.RECONVERGENT B0 ;  /* 0x0000000000007941 */ /* 0x000fea0003800200 */
.L_x_530:
        /* <DEDUP_REMOVED lines=10> */
.L_x_534:
[----:B------:R-:W0:Y:S01]  /*b550*/  LDS R22, [R13+0x100] ;  /* 0x000100000d167984 */ /* 0x000e220000000800 */
[----:B------:R-:W0:Y:S02]  /*b560*/  LDCU UR4, c[0x3][0x2c8] ;  /* 0x00c05900ff0477ac */ /* 0x000e240008000800 */
[----:B0-----:R-:W-:-:S07]  /*b570*/  FFMA R9, R22, UR4, R9 ;  /* 0x0000000416097c23 */ /* 0x001fce0008000009 */
.L_x_535:
[----:B------:R-:W-:Y:S05]  /*b580*/  BSYNC.RECONVERGENT B0 ;  /* 0x0000000000007941 */ /* 0x000fea0003800200 */
.L_x_533:
        /* <DEDUP_REMOVED lines=12> */
.L_x_537:
[----:B------:R-:W0:Y:S01]  /*b650*/  LDS R22, [R13+0x104] ;  /* 0x000104000d167984 */ /* 0x000e220000000800 */
[----:B------:R-:W0:Y:S02]  /*b660*/  LDCU UR4, c[0x3][0x2cc] ;  /* 0x00c05980ff0477ac */ /* 0x000e240008000800 */
[----:B0-----:R-:W-:-:S07]  /*b670*/  FFMA R9, R22, UR4, R9 ;  /* 0x0000000416097c23 */ /* 0x001fce0008000009 */
.L_x_538:
[----:B------:R-:W-:Y:S05]  /*b680*/  BSYNC.RECONVERGENT B0 ;  /* 0x0000000000007941 */ /* 0x000fea0003800200 */
.L_x_536:
[----:B------:R-:W-:Y:S01]  /*b690*/  ISETP.GE.U32.AND P0, PT, R0, 0x1e, PT ;  /* 0x0000001e0000780c */ /* 0x000fe20003f06070 */
[----:B------:R-:W-:-:S12]  /*b6a0*/  BSSY.RECONVERGENT B0, `(.L_x_539) ;  /* 0x000000e000007945 */ /* 0x000fd80003800200 */
        /* <DEDUP_REMOVED lines=10> */
.L_x_540:
[----:B------:R-:W0:Y:S01]  /*b750*/  LDS R22, [R13+0x108] ;  /* 0x000108000d167984 */ /* 0x000e220000000800 */
[----:B------:R-:W0:Y:S02]  /*b760*/  LDCU UR4, c[0x3][0x2d0] ;  /* 0x00c05a00ff0477ac */ /* 0x000e240008000800 */
[----:B0-----:R-:W-:-:S07]  /*b770*/  FFMA R9, R22, UR4, R9 ;  /* 0x0000000416097c23 */ /* 0x001fce0008000009 */
.L_x_541:
[----:B------:R-:W-:Y:S05]  /*b780*/  BSYNC.RECONVERGENT B0 ;  /* 0x0000000000007941 */ /* 0x000fea0003800200 */
.L_x_539:
        /* <DEDUP_REMOVED lines=12> */
.L_x_543:
[----:B------:R-:W0:Y:S01]  /*b850*/  LDS R22, [R13+0x10c] ;  /* 0x00010c000d167984 */ /* 0x000e220000000800 */
[----:B------:R-:W0:Y:S02]  /*b860*/  LDCU UR4, c[0x3][0x2d4] ;  /* 0x00c05a80ff0477ac */ /* 0x000e240008000800 */
[----:B0-----:R-:W-:-:S07]  /*b870*/  FFMA R9, R22, UR4, R9 ;  /* 0x0000000416097c23 */ /* 0x001fce0008000009 */
.L_x_544:
[----:B------:R-:W-:Y:S05]  /*b880*/  BSYNC.RECONVERGENT B0 ;  /* 0x0000000000007941 */ /* 0x000fea0003800200 */
.L_x_542:
        /* <DEDUP_REMOVED lines=12> */
.L_x_546:
[----:B------:R-:W0:Y:S01]  /*b950*/  LDS R22, [R13+0x110] ;  /* 0x000110000d167984 */ /* 0x000e220000000800 */
[----:B------:R-:W0:Y:S02]  /*b960*/  LDCU UR4, c[0x3][0x2d8] ;  /* 0x00c05b00ff0477ac */ /* 0x000e240008000800 */
[----:B0-----:R-:W-:-:S07]  /*b970*/  FFMA R9, R22, UR4, R9 ;  /* 0x0000000416097c23 */ /* 0x001fce0008000009 */
.L_x_547:
[----:B------:R-:W-:Y:S05]  /*b980*/  BSYNC.RECONVERGENT B0 ;  /* 0x0000000000007941 */ /* 0x000fea0003800200 */
.L_x_545:
        /* <DEDUP_REMOVED lines=12> */
.L_x_549:
[----:B------:R-:W0:Y:S01]  /*ba50*/  LDS R22, [R13+0x114] ;  /* 0x000114000d167984 */ /* 0x000e220000000800 */
[----:B------:R-:W0:Y:S02]  /*ba60*/  LDCU UR4, c[0x3][0x2dc] ;  /* 0x00c05b80ff0477ac */ /* 0x000e240008000800 */
[----:B0-----:R-:W-:-:S07]  /*ba70*/  FFMA R9, R22, UR4, R9 ;  /* 0x0000000416097c23 */ /* 0x001fce0008000009 */
.L_x_550:
[----:B------:R-:W-:Y:S05]  /*ba80*/  BSYNC.RECONVERGENT B0 ;  /* 0x0000000000007941 */ /* 0x000fea0003800200 */
.L_x_548:
        /* <DEDUP_REMOVED lines=12> */
.L_x_552:
[----:B------:R-:W0:Y:S01]  /*bb50*/  LDS R22, [R13+0x118] ;  /* 0x000118000d167984 */ /* 0x000e220000000800 */
[----:B------:R-:W0:Y:S02]  /*bb60*/  LDCU UR4, c[0x3][0x2e0] ;  /* 0x00c05c00ff0477ac */ /* 0x000e240008000800 */
[----:B0-----:R-:W-:-:S07]  /*bb70*/  FFMA R9, R22, UR4, R9 ;  /* 0x0000000416097c23 */ /* 0x001fce0008000009 */
.L_x_553:
[----:B------:R-:W-:Y:S05]  /*bb80*/  BSYNC.RECONVERGENT B0 ;  /* 0x0000000000007941 */ /* 0x000fea0003800200 */
.L_x_551:
        /* <DEDUP_REMOVED lines=12> */
.L_x_555:
[----:B------:R-:W0:Y:S01]  /*bc50*/  LDS R22, [R13+0x11c] ;  /* 0x00011c000d167984 */ /* 0x000e220000000800 */
[----:B------:R-:W0:Y:S02]  /*bc60*/  LDCU UR4, c[0x3][0x2e4] ;  /* 0x00c05c80ff0477ac */ /* 0x000e240008000800 */
[----:B0-----:R-:W-:-:S07]  /*bc70*/  FFMA R9, R22, UR4, R9 ;  /* 0x0000000416097c23 */ /* 0x001fce0008000009 */
.L_x_556:
[----:B------:R-:W-:Y:S05]  /*bc80*/  BSYNC.RECONVERGENT B0 ;  /* 0x0000000000007941 */ /* 0x000fea0003800200 */
.L_x_554:
        /* <DEDUP_REMOVED lines=12> */
.L_x_558:
[----:B------:R-:W0:Y:S01]  /*bd50*/  LDS R16, [R13+0x120] ;  /* 0x000120000d107984 */ /* 0x000e220000000800 */
[----:B------:R-:W0:Y:S02]  /*bd60*/  LDCU UR4, c[0x3][0x2e8] ;  /* 0x00c05d00ff0477ac */ /* 0x000e240008000800 */
[----:B0-----:R-:W-:-:S07]  /*bd70*/  FFMA R9, R16, UR4, R9 ;  /* 0x0000000410097c23 */ /* 0x001fce0008000009 */
.L_x_559:
[----:B------:R-:W-:Y:S05]  /*bd80*/  BSYNC.RECONVERGENT B0 ;  /* 0x0000000000007941 */ /* 0x000fea0003800200 */
.L_x_557:
        /* <DEDUP_REMOVED lines=15> */
.L_x_561:
[----:B------:R-:W0:Y:S01]  /*be80*/  LDS R22, [R13+0x160] ;  /* 0x000160000d167984 */ /* 0x000e220000000800 */
[----:B------:R-:W0:Y:S02]  /*be90*/  LDCU UR4, c[0x3][0x2ec] ;  /* 0x00c05d80ff0477ac */ /* 0x000e240008000800 */
[----:B0-----:R-:W-:-:S07]  /*bea0*/  FFMA R9, R22, UR4, R9 ;  /* 0x0000000416097c23 */ /* 0x001fce0008000009 */
.L_x_562:
[----:B------:R-:W-:Y:S05]  /*beb0*/  BSYNC.RECONVERGENT B0 ;  /* 0x0000000000007941 */ /* 0x000fea0003800200 */
.L_x_560:
        /* <DEDUP_REMOVED lines=12> */
.L_x_564:
[----:B------:R-:W0:Y:S01]  /*bf80*/  LDS R22, [R13+0x164] ;  /* 0x000164000d167984 */ /* 0x000e220000000800 */
[----:B------:R-:W0:Y:S02]  /*bf90*/  LDCU UR4, c[0x3][0x2f0] ;  /* 0x00c05e00ff0477ac */ /* 0x000e240008000800 */
[----:B0-----:R-:W-:-:S07]  /*bfa0*/  FFMA R9, R22, UR4, R9 ;  /* 0x0000000416097c23 */ /* 0x001fce0008000009 */
.L_x_565:
[----:B------:R-:W-:Y:S05]  /*bfb0*/  BSYNC.RECONVERGENT B0 ;  /* 0x0000000000007941 */ /* 0x000fea0003800200 */
.L_x_563:
        /* <DEDUP_REMOVED lines=12> */
.L_x_567:
[----:B------:R-:W0:Y:S01]  /*c080*/  LDS R22, [R13+0x168] ;  /* 0x000168000d167984 */ /* 0x000e220000000800 */
[----:B------:R-:W0:Y:S02]  /*c090*/  LDCU UR4, c[0x3][0x2f4] ;  /* 0x00c05e80ff0477ac */ /* 0x000e240008000800 */
[----:B0-----:R-:W-:-:S07]  /*c0a0*/  FFMA R9, R22, UR4, R9 ;  /* 0x0000000416097c23 */ /* 0x001fce0008000009 */
.L_x_568:
[----:B------:R-:W-:Y:S05]  /*c0b0*/  BSYNC.RECONVERGENT B0 ;  /* 0x0000000000007941 */ /* 0x000fea0003800200 */
.L_x_566:
        /* <DEDUP_REMOVED lines=12> */
.L_x_570:
[----:B------:R-:W0:Y:S01]  /*c180*/  LDS R22, [R13+0x16c] ;  /* 0x00016c000d167984 */ /* 0x000e220000000800 */
[----:B------:R-:W0:Y:S02]  /*c190*/  LDCU UR4, c[0x3][0x2f8] ;  /* 0x00c05f00ff0477ac */ /* 0x000e240008000800 */
[----:B0-----:R-:W-:-:S07]  /*c1a0*/  FFMA R9, R22, UR4, R9 ;  /* 0x0000000416097c23 */ /* 0x001fce0008000009 */
.L_x_571:
[----:B------:R-:W-:Y:S05]  /*c1b0*/  BSYNC.RECONVERGENT B0 ;  /* 0x0000000000007941 */ /* 0x000fea0003800200 */
.L_x_569:
        /* <DEDUP_REMOVED lines=12> */
.L_x_573:
[----:B------:R-:W0:Y:S01]  /*c280*/  LDS R22, [R13+0x170] ;  /* 0x000170000d167984 */ /* 0x000e220000000800 */
[----:B------:R-:W0:Y:S02]  /*c290*/  LDCU UR4, c[0x3][0x2fc] ;  /* 0x00c05f80ff0477ac */ /* 0x000e240008000800 */
[----:B0-----:R-:W-:-:S07]  /*c2a0*/  FFMA R9, R22, UR4, R9 ;  /* 0x0000000416097c23 */ /* 0x001fce0008000009 */
.L_x_574:
[----:B------:R-:W-:Y:S05]  /*c2b0*/  BSYNC.RECONVERGENT B0 ;  /* 0x0000000000007941 */ /* 0x000fea0003800200 */
.L_x_572:
        /* <DEDUP_REMOVED lines=12> */
.L_x_576:
[----:B------:R-:W0:Y:S01]  /*c380*/  LDS R22, [R13+0x174] ;  /* 0x000174000d167984 */ /* 0x000e220000000800 */
[----:B------:R-:W0:Y:S02]  /*c390*/  LDCU UR4, c[0x3][0x300] ;  /* 0x00c06000ff0477ac */ /* 0x000e240008000800 */
[----:B0-----:R-:W-:-:S07]  /*c3a0*/  FFMA R9, R22, UR4, R9 ;  /* 0x0000000416097c23 */ /* 0x001fce0008000009 */
.L_x_577:
[----:B------:R-:W-:Y:S05]  /*c3b0*/  BSYNC.RECONVERGENT B0 ;  /* 0x0000000000007941 */ /* 0x000fea0003800200 */
.L_x_575:
        /* <DEDUP_REMOVED lines=12> */
.L_x_579:
[----:B------:R-:W0:Y:S01]  /*c480*/  LDS R22, [R13+0x178] ;  /* 0x000178000d167984 */ /* 0x000e220000000800 */
[----:B------:R-:W0:Y:S02]  /*c490*/  LDCU UR4, c[0x3][0x304] ;  /* 0x00c06080ff0477ac */ /* 0x000e240008000800 */
[----:B0-----:R-:W-:-:S07]  /*c4a0*/  FFMA R9, R22, UR4, R9 ;  /* 0x0000000416097c23 */ /* 0x001fce0008000009 */
.L_x_580:
[----:B------:R-:W-:Y:S05]  /*c4b0*/  BSYNC.RECONVERGENT B0 ;  /* 0x0000000000007941 */ /* 0x000fea0003800200 */
.L_x_578:
        /* <DEDUP_REMOVED lines=11> */
.L_x_582:
[----:B------:R-:W0:Y:S01]  /*c570*/  LDS R22, [R13+0x17c] ;  /* 0x00017c000d167984 */ /* 0x000e220000000800 */
[----:B------:R-:W0:Y:S02]  /*c580*/  LDCU UR4, c[0x3][0x308] ;  /* 0x00c06100ff0477ac */ /* 0x000e240008000800 */
[----:B0-----:R-:W-:-:S07]  /*c590*/  FFMA R9, R22, UR4, R9 ;  /* 0x0000000416097c23 */ /* 0x001fce0008000009 */
.L_x_583:
[----:B------:R-:W-:Y:S05]  /*c5a0*/  BSYNC.RECONVERGENT B0 ;  /* 0x0000000000007941 */ /* 0x000fea0003800200 */
.L_x_581:
        /* <DEDUP_REMOVED lines=10> */
.L_x_585:
[----:B------:R-:W0:Y:S01]  /*c650*/  LDS R22, [R13+0x180] ;  /* 0x000180000d167984 */ /* 0x000e220000000800 */
[----:B------:R-:W0:Y:S02]  /*c660*/  LDCU UR4, c[0x3][0x30c] ;  /* 0x00c06180ff0477ac */ /* 0x000e240008000800 */
[----:B0-----:R-:W-:-:S07]  /*c670*/  FFMA R9, R22, UR4, R9 ;  /* 0x0000000416097c23 */ /* 0x001fce0008000009 */
.L_x_586:
[----:B------:R-:W-:Y:S05]  /*c680*/  BSYNC.RECONVERGENT B0 ;  /* 0x0000000000007941 */ /* 0x000fea0003800200 */
.L_x_584:
        /* <DEDUP_REMOVED lines=12> */
.L_x_588:
[----:B------:R-:W0:Y:S01]  /*c750*/  LDS R22, [R13+0x184] ;  /* 0x000184000d167984 */ /* 0x000e220000000800 */
[----:B------:R-:W0:Y:S02]  /*c760*/  LDCU UR4, c[0x3][0x310] ;  /* 0x00c06200ff0477ac */ /* 0x000e240008000800 */
[----:B0-----:R-:W-:-:S07]  /*c770*/  FFMA R9, R22, UR4, R9 ;  /* 0x0000000416097c23 */ /* 0x001fce0008000009 */
.L_x_589:
[----:B------:R-:W-:Y:S05]  /*c780*/  BSYNC.RECONVERGENT B0 ;  /* 0x0000000000007941 */ /* 0x000fea0003800200 */
.L_x_587:
        /* <DEDUP_REMOVED lines=12> */
.L_x_591:
[----:B------:R-:W0:Y:S01]  /*c850*/  LDS R22, [R13+0x188] ;  /* 0x000188000d167984 */ /* 0x000e220000000800 */
[----:B------:R-:W0:Y:S02]  /*c860*/  LDCU UR4, c[0x3][0x314] ;  /* 0x00c06280ff0477ac */ /* 0x000e240008000800 */
[----:B0-----:R-:W-:-:S07]  /*c870*/  FFMA R9, R22, UR4, R9 ;  /* 0x0000000416097c23 */ /* 0x001fce0008000009 */
.L_x_592:
[----:B------:R-:W-:Y:S05]  /*c880*/  BSYNC.RECONVERGENT B0 ;  /* 0x0000000000007941 */ /* 0x000fea0003800200 */
.L_x_590:
        /* <DEDUP_REMOVED lines=12> */
.L_x_594:
[----:B------:R-:W0:Y:S01]  /*c950*/  LDS R22, [R13+0x18c] ;  /* 0x00018c000d167984 */ /* 0x000e220000000800 */
[----:B------:R-:W0:Y:S02]  /*c960*/  LDCU UR4, c[0x3][0x318] ;  /* 0x00c06300ff0477ac */ /* 0x000e240008000800 */
[----:B0-----:R-:W-:-:S07]  /*c970*/  FFMA R9, R22, UR4, R9 ;  /* 0x0000000416097c23 */ /* 0x001fce0008000009 */
.L_x_595:
[----:B------:R-:W-:Y:S05]  /*c980*/  BSYNC.RECONVERGENT B0 ;  /* 0x0000000000007941 */ /* 0x000fea0003800200 */
.L_x_593:
        /* <DEDUP_REMOVED lines=12> */
.L_x_597:
[----:B------:R-:W0:Y:S01]  /*ca50*/  LDS R22, [R13+0x190] ;  /* 0x000190000d167984 */ /* 0x000e220000000800 */
[----:B------:R-:W0:Y:S02]  /*ca60*/  LDCU UR4, c[0x3][0x31c] ;  /* 0x00c06380ff0477ac */ /* 0x000e240008000800 */
[----:B0-----:R-:W-:-:S07]  /*ca70*/  FFMA R9, R22, UR4, R9 ;  /* 0x0000000416097c23 */ /* 0x001fce0008000009 */
.L_x_598:
[----:B------:R-:W-:Y:S05]  /*ca80*/  BSYNC.RECONVERGENT B0 ;  /* 0x0000000000007941 */ /* 0x000fea0003800200 */
.L_x_596:
        /* <DEDUP_REMOVED lines=12> */
.L_x_600:
[----:B------:R-:W0:Y:S01]  /*cb50*/  LDS R22, [R13+0x194] ;  /* 0x000194000d167984 */ /* 0x000e220000000800 */
[----:B------:R-:W0:Y:S02]  /*cb60*/  LDCU UR4, c[0x3][0x320] ;  /* 0x00c06400ff0477ac */ /* 0x000e240008000800 */
[----:B0-----:R-:W-:-:S07]  /*cb70*/  FFMA R9, R22, UR4, R9 ;  /* 0x0000000416097c23 */ /* 0x001fce0008000009 */
.L_x_601:
[----:B------:R-:W-:Y:S05]  /*cb80*/  BSYNC.RECONVERGENT B0 ;  /* 0x0000000000007941 */ /* 0x000fea0003800200 */
.L_x_599:
        /* <DEDUP_REMOVED lines=12> */
.L_x_603:
[----:B------:R-:W0:Y:S01]  /*cc50*/  LDS R22, [R13+0x198] ;  /* 0x000198000d167984 */ /* 0x000e220000000800 */
[----:B------:R-:W0:Y:S02]  /*cc60*/  LDCU UR4, c[0x3][0x324] ;  /* 0x00c06480ff0477ac */ /* 0x000e240008000800 */
[----:B0-----:R-:W-:-:S07]  /*cc70*/  FFMA R9, R22, UR4, R9 ;  /* 0x0000000416097c23 */ /* 0x001fce0008000009 */
.L_x_604:
[----:B------:R-:W-:Y:S05]  /*cc80*/  BSYNC.RECONVERGENT B0 ;  /* 0x0000000000007941 */ /* 0x000fea0003800200 */
.L_x_602:
        /* <DEDUP_REMOVED lines=12> */
.L_x_606:
[----:B------:R-:W0:Y:S01]  /*cd50*/  LDS R22, [R13+0x19c] ;  /* 0x00019c000d167984 */ /* 0x000e220000000800 */
[----:B------:R-:W0:Y:S02]  /*cd60*/  LDCU UR4, c[0x3][0x328] ;  /* 0x00c06500ff0477ac */ /* 0x000e240008000800 */
[----:B0-----:R-:W-:-:S07]  /*cd70*/  FFMA R9, R22, UR4, R9 ;  /* 0x0000000416097c23 */ /* 0x001fce0008000009 */
.L_x_607:
[----:B------:R-:W-:Y:S05]  /*cd80*/  BSYNC.RECONVERGENT B0 ;  /* 0x0000000000007941 */ /* 0x000fea0003800200 */
.L_x_605:
        /* <DEDUP_REMOVED lines=12> */
.L_x_609:
[----:B------:R-:W0:Y:S01]  /*ce50*/  LDS R16, [R13+0x1a0] ;  /* 0x0001a0000d107984 */ /* 0x000e220000000800 */
[----:B------:R-:W0:Y:S02]  /*ce60*/  LDCU UR4, c[0x3][0x32c] ;  /* 0x00c06580ff0477ac */ /* 0x000e240008000800 */
[----:B0-----:R-:W-:-:S07]  /*ce70*/  FFMA R9, R16, UR4, R9 ;  /* 0x0000000410097c23 */ /* 0x001fce0008000009 */
.L_x_610:
[----:B------:R-:W-:Y:S05]  /*ce80*/  BSYNC.RECONVERGENT B0 ;  /* 0x0000000000007941 */ /* 0x000fea0003800200 */
.L_x_608:
        /* <DEDUP_REMOVED lines=15> */
.L_x_612:
[----:B------:R-:W0:Y:S01]  /*cf80*/  LDS R22, [R13+0x1e0] ;  /* 0x0001e0000d167984 */ /* 0x000e220000000800 */
[----:B------:R-:W0:Y:S02]  /*cf90*/  LDCU UR4, c[0x3][0x330] ;  /* 0x00c06600ff0477ac */ /* 0x000e240008000800 */
[----:B0-----:R-:W-:-:S07]  /*cfa0*/  FFMA R9, R22, UR4, R9 ;  /* 0x0000000416097c23 */ /* 0x001fce0008000009 */
.L_x_613:
[----:B------:R-:W-:Y:S05]  /*cfb0*/  BSYNC.RECONVERGENT B0 ;  /* 0x0000000000007941 */ /* 0x000fea0003800200 */
.L_x_611:
        /* <DEDUP_REMOVED lines=12> */
.L_x_615:
[----:B------:R-:W0:Y:S01]  /*d080*/  LDS R22, [R13+0x1e4] ;  /* 0x0001e4000d167984 */ /* 0x000e220000000800 */
[----:B------:R-:W0:Y:S02]  /*d090*/  LDCU UR4, c[0x3][0x334] ;  /* 0x00c06680ff0477ac */ /* 0x000e240008000800 */
[----:B0-----:R-:W-:-:S07]  /*d0a0*/  FFMA R9, R22, UR4, R9 ;  /* 0x0000000416097c23 */ /* 0x001fce0008000009 */
.L_x_616:
[----:B------:R-:W-:Y:S05]  /*d0b0*/  BSYNC.RECONVERGENT B0 ;  /* 0x0000000000007941 */ /* 0x000fea0003800200 */
.L_x_614:
        /* <DEDUP_REMOVED lines=12> */
.L_x_618:
[----:B------:R-:W0:Y:S01]  /*d180*/  LDS R22, [R13+0x1e8] ;  /* 0x0001e8000d167984 */ /* 0x000e220000000800 */
[----:B------:R-:W0:Y:S02]  /*d190*/  LDCU UR4, c[0x3][0x338] ;  /* 0x00c06700ff0477ac */ /* 0x000e240008000800 */
[----:B0-----:R-:W-:-:S07]  /*d1a0*/  FFMA R9, R22, UR4, R9 ;  /* 0x0000000416097c23 */ /* 0x001fce0008000009 */
.L_x_619:
[----:B------:R-:W-:Y:S05]  /*d1b0*/  BSYNC.RECONVERGENT B0 ;  /* 0x0000000000007941 */ /* 0x000fea0003800200 */
.L_x_617:
        /* <DEDUP_REMOVED lines=12> */
.L_x_621:
[----:B------:R-:W0:Y:S01]  /*d280*/  LDS R22, [R13+0x1ec] ;  /* 0x0001ec000d167984 */ /* 0x000e220000000800 */
[----:B------:R-:W0:Y:S02]  /*d290*/  LDCU UR4, c[0x3][0x33c] ;  /* 0x00c06780ff0477ac */ /* 0x000e240008000800 */
[----:B0-----:R-:W-:-:S07]  /*d2a0*/  FFMA R9, R22, UR4, R9 ;  /* 0x0000000416097c23 */ /* 0x001fce0008000009 */
.L_x_622:
[----:B------:R-:W-:Y:S05]  /*d2b0*/  BSYNC.RECONVERGENT B0 ;  /* 0x0000000000007941 */ /* 0x000fea0003800200 */
.L_x_620:
        /* <DEDUP_REMOVED lines=12> */
.L_x_624:
[----:B------:R-:W0:Y:S01]  /*d380*/  LDS R22, [R13+0x1f0] ;  /* 0x0001f0000d167984 */ /* 0x000e220000000800 */
[----:B------:R-:W0:Y:S02]  /*d390*/  LDCU UR4, c[0x3][0x340] ;  /* 0x00c06800ff0477ac */ /* 0x000e240008000800 */
[----:B0-----:R-:W-:-:S07]  /*d3a0*/  FFMA R9, R22, UR4, R9 ;  /* 0x0000000416097c23 */ /* 0x001fce0008000009 */
.L_x_625:
[----:B------:R-:W-:Y:S05]  /*d3b0*/  BSYNC.RECONVERGENT B0 ;  /* 0x0000000000007941 */ /* 0x000fea0003800200 */
.L_x_623:
        /* <DEDUP_REMOVED lines=12> */
.L_x_627:
[----:B------:R-:W0:Y:S01]  /*d480*/  LDS R22, [R13+0x1f4] ;  /* 0x0001f4000d167984 */ /* 0x000e220000000800 */
[----:B------:R-:W0:Y:S02]  /*d490*/  LDCU UR4, c[0x3][0x344] ;  /* 0x00c06880ff0477ac */ /* 0x000e240008000800 */
[----:B0-----:R-:W-:-:S07]  /*d4a0*/  FFMA R9, R22, UR4, R9 ;  /* 0x0000000416097c23 */ /* 0x001fce0008000009 */
.L_x_628:
[----:B------:R-:W-:Y:S05]  /*d4b0*/  BSYNC.RECONVERGENT B0 ;  /* 0x0000000000007941 */ /* 0x000fea0003800200 */
.L_x_626:
        /* <DEDUP_REMOVED lines=12> */
.L_x_630:
[----:B------:R-:W0:Y:S01]  /*d580*/  LDS R22, [R13+0x1f8] ;  /* 0x0001f8000d167984 */ /* 0x000e220000000800 */
[----:B------:R-:W0:Y:S02]  /*d590*/  LDCU UR4, c[0x3][0x348] ;  /* 0x00c06900ff0477ac */ /* 0x000e240008000800 */
[----:B0-----:R-:W-:-:S07]  /*d5a0*/  FFMA R9, R22, UR4, R9 ;  /* 0x0000000416097c23 */ /* 0x001fce0008000009 */
.L_x_631:
[----:B------:R-:W-:Y:S05]  /*d5b0*/  BSYNC.RECONVERGENT B0 ;  /* 0x0000000000007941 */ /* 0x000fea0003800200 */
.L_x_629:
        /* <DEDUP_REMOVED lines=11> */
.L_x_633:
[----:B------:R-:W0:Y:S01]  /*d670*/  LDS R22, [R13+0x1fc] ;  /* 0x0001fc000d167984 */ /* 0x000e220000000800 */
[----:B------:R-:W0:Y:S02]  /*d680*/  LDCU UR4, c[0x3][0x34c] ;  /* 0x00c06980ff0477ac */ /* 0x000e240008000800 */
[----:B0-----:R-:W-:-:S07]  /*d690*/  FFMA R9, R22, UR4, R9 ;  /* 0x0000000416097c23 */ /* 0x001fce0008000009 */
.L_x_634:
[----:B------:R-:W-:Y:S05]  /*d6a0*/  BSYNC.RECONVERGENT B0 ;  /* 0x0000000000007941 */ /* 0x000fea0003800200 */
.L_x_632:
        /* <DEDUP_REMOVED lines=10> */
.L_x_636:
[----:B------:R-:W0:Y:S01]  /*d750*/  LDS R22, [R13+0x200] ;  /* 0x000200000d167984 */ /* 0x000e220000000800 */
[----:B------:R-:W0:Y:S02]  /*d760*/  LDCU UR4, c[0x3][0x350] ;  /* 0x00c06a00ff0477ac */ /* 0x000e240008000800 */
[----:B0-----:R-:W-:-:S07]  /*d770*/  FFMA R9, R22, UR4, R9 ;  /* 0x0000000416097c23 */ /* 0x001fce0008000009 */
.L_x_637:
[----:B------:R-:W-:Y:S05]  /*d780*/  BSYNC.RECONVERGENT B0 ;  /* 0x0000000000007941 */ /* 0x000fea0003800200 */
.L_x_635:
        /* <DEDUP_REMOVED lines=12> */
.L_x_639:
[----:B------:R-:W0:Y:S01]  /*d850*/  LDS R22, [R13+0x204] ;  /* 0x000204000d167984 */ /* 0x000e220000000800 */
[----:B------:R-:W0:Y:S02]  /*d860*/  LDCU UR4, c[0x3][0x354] ;  /* 0x00c06a80ff0477ac */ /* 0x000e240008000800 */
[----:B0-----:R-:W-:-:S07]  /*d870*/  FFMA R9, R22, UR4, R9 ;  /* 0x0000000416097c23 */ /* 0x001fce0008000009 */
.L_x_640:
[----:B------:R-:W-:Y:S05]  /*d880*/  BSYNC.RECONVERGENT B0 ;  /* 0x0000000000007941 */ /* 0x000fea0003800200 */
.L_x_638:
        /* <DEDUP_REMOVED lines=12> */
.L_x_642:
[----:B------:R-:W0:Y:S01]  /*d950*/  LDS R22, [R13+0x208] ;  /* 0x000208000d167984 */ /* 0x000e220000000800 */
[----:B------:R-:W0:Y:S02]  /*d960*/  LDCU UR4, c[0x3][0x358] ;  /* 0x00c06b00ff0477ac */ /* 0x000e240008000800 */
[----:B0-----:R-:W-:-:S07]  /*d970*/  FFMA R9, R22, UR4, R9 ;  /* 0x0000000416097c23 */ /* 0x001fce0008000009 */
.L_x_643:
[----:B------:R-:W-:Y:S05]  /*d980*/  BSYNC.RECONVERGENT B0 ;  /* 0x0000000000007941 */ /* 0x000fea0003800200 */
.L_x_641:
        /* <DEDUP_REMOVED lines=12> */
.L_x_645:
[----:B------:R-:W0:Y:S01]  /*da50*/  LDS R22, [R13+0x20c] ;  /* 0x00020c000d167984 */ /* 0x000e220000000800 */
[----:B------:R-:W0:Y:S02]  /*da60*/  LDCU UR4, c[0x3][0x35c] ;  /* 0x00c06b80ff0477ac */ /* 0x000e240008000800 */
[----:B0-----:R-:W-:-:S07]  /*da70*/  FFMA R9, R22, UR4, R9 ;  /* 0x0000000416097c23 */ /* 0x001fce0008000009 */
.L_x_646:
[----:B------:R-:W-:Y:S05]  /*da80*/  BSYNC.RECONVERGENT B0 ;  /* 0x0000000000007941 */ /* 0x000fea0003800200 */
.L_x_644:
        /* <DEDUP_REMOVED lines=12> */
.L_x_648:
[----:B------:R-:W0:Y:S01]  /*db50*/  LDS R22, [R13+0x210] ;  /* 0x000210000d167984 */ /* 0x000e220000000800 */
[----:B------:R-:W0:Y:S02]  /*db60*/  LDCU UR4, c[0x3][0x360] ;  /* 0x00c06c00ff0477ac */ /* 0x000e240008000800 */
[----:B0-----:R-:W-:-:S07]  /*db70*/  FFMA R9, R22, UR4, R9 ;  /* 0x0000000416097c23 */ /* 0x001fce0008000009 */
.L_x_649:
[----:B------:R-:W-:Y:S05]  /*db80*/  BSYNC.RECONVERGENT B0 ;  /* 0x0000000000007941 */ /* 0x000fea0003800200 */
.L_x_647:
        /* <DEDUP_REMOVED lines=12> */
.L_x_651:
[----:B------:R-:W0:Y:S01]  /*dc50*/  LDS R22, [R13+0x214] ;  /* 0x000214000d167984 */ /* 0x000e220000000800 */
[----:B------:R-:W0:Y:S02]  /*dc60*/  LDCU UR4, c[0x3][0x364] ;  /* 0x00c06c80ff0477ac */ /* 0x000e240008000800 */
[----:B0-----:R-:W-:-:S07]  /*dc70*/  FFMA R9, R22, UR4, R9 ;  /* 0x0000000416097c23 */ /* 0x001fce0008000009 */
.L_x_652:
[----:B------:R-:W-:Y:S05]  /*dc80*/  BSYNC.RECONVERGENT B0 ;  /* 0x0000000000007941 */ /* 0x000fea0003800200 */
.L_x_650:
        /* <DEDUP_REMOVED lines=12> */
.L_x_654:
[----:B------:R-:W0:Y:S01]  /*dd50*/  LDS R22, [R13+0x218] ;  /* 0x000218000d167984 */ /* 0x000e220000000800 */
[----:B------:R-:W0:Y:S02]  /*dd60*/  LDCU UR4, c[0x3][0x368] ;  /* 0x00c06d00ff0477ac */ /* 0x000e240008000800 */
[----:B0-----:R-:W-:-:S07]  /*dd70*/  FFMA R9, R22, UR4, R9 ;  /* 0x0000000416097c23 */ /* 0x001fce0008000009 */
.L_x_655:
[----:B------:R-:W-:Y:S05]  /*dd80*/  BSYNC.RECONVERGENT B0 ;  /* 0x0000000000007941 */ /* 0x000fea0003800200 */
.L_x_653:
        /* <DEDUP_REMOVED lines=12> */
.L_x_657:
[----:B------:R-:W0:Y:S01]  /*de50*/  LDS R22, [R13+0x21c] ;  /* 0x00021c000d167984 */ /* 0x000e220000000800 */
[----:B------:R-:W0:Y:S02]  /*de60*/  LDCU UR4, c[0x3][0x36c] ;  /* 0x00c06d80ff0477ac */ /* 0x000e240008000800 */
[----:B0-----:R-:W-:-:S07]  /*de70*/  FFMA R9, R22, UR4, R9 ;  /* 0x0000000416097c23 */ /* 0x001fce0008000009 */
.L_x_658:
[----:B------:R-:W-:Y:S05]  /*de80*/  BSYNC.RECONVERGENT B0 ;  /* 0x0000000000007941 */ /* 0x000fea0003800200 */
.L_x_656:
        /* <DEDUP_REMOVED lines=12> */
.L_x_660:
[----:B------:R-:W0:Y:S01]  /*df50*/  LDS R16, [R13+0x220] ;  /* 0x000220000d107984 */ /* 0x000e220000000800 */
[----:B------:R-:W0:Y:S02]  /*df60*/  LDCU UR4, c[0x3][0x370] ;  /* 0x00c06e00ff0477ac */ /* 0x000e240008000800 */
[----:B0-----:R-:W-:-:S07]  /*df70*/  FFMA R9, R16, UR4, R9 ;  /* 0x0000000410097c23 */ /* 0x001fce0008000009 */
.L_x_661:
[----:B------:R-:W-:Y:S05]  /*df80*/  BSYNC.RECONVERGENT B0 ;  /* 0x0000000000007941 */ /* 0x000fea0003800200 */
.L_x_659:
        /* <DEDUP_REMOVED lines=15> */
.L_x_663:
[----:B------:R-:W0:Y:S01]  /*e080*/  LDS R22, [R13+0x260] ;  /* 0x000260000d167984 */ /* 0x000e220000000800 */
[----:B------:R-:W0:Y:S02]  /*e090*/  LDCU UR4, c[0x3][0x374] ;  /* 0x00c06e80ff0477ac */ /* 0x000e240008000800 */
[----:B0-----:R-:W-:-:S07]  /*e0a0*/  FFMA R9, R22, UR4, R9 ;  /* 0x0000000416097c23 */ /* 0x001fce0008000009 */
.L_x_664:
[----:B------:R-:W-:Y:S05]  /*e0b0*/  BSYNC.RECONVERGENT B0 ;  /* 0x0000000000007941 */ /* 0x000fea0003800200 */
.L_x_662:
        /* <DEDUP_REMOVED lines=12> */
.L_x_666:
[----:B------:R-:W0:Y:S01]  /*e180*/  LDS R22, [R13+0x264] ;  /* 0x000264000d167984 */ /* 0x000e220000000800 */
[----:B------:R-:W0:Y:S02]  /*e190*/  LDCU UR4, c[0x3][0x378] ;  /* 0x00c06f00ff0477ac */ /* 0x000e240008000800 */
[----:B0-----:R-:W-:-:S07]  /*e1a0*/  FFMA R9, R22, UR4, R9 ;  /* 0x0000000416097c23 */ /* 0x001fce0008000009 */
.L_x_667:
[----:B------:R-:W-:Y:S05]  /*e1b0*/  BSYNC.RECONVERGENT B0 ;  /* 0x0000000000007941 */ /* 0x000fea0003800200 */
.L_x_665:
        /* <DEDUP_REMOVED lines=12> */
.L_x_669:
[----:B------:R-:W0:Y:S01]  /*e280*/  LDS R22, [R13+0x268] ;  /* 0x000268000d167984 */ /* 0x000e220000000800 */
[----:B------:R-:W0:Y:S02]  /*e290*/  LDCU UR4, c[0x3][0x37c] ;  /* 0x00c06f80ff0477ac */ /* 0x000e240008000800 */
[----:B0-----:R-:W-:-:S07]  /*e2a0*/  FFMA R9, R22, UR4, R9 ;  /* 0x0000000416097c23 */ /* 0x001fce0008000009 */
.L_x_670:
[----:B------:R-:W-:Y:S05]  /*e2b0*/  BSYNC.RECONVERGENT B0 ;  /* 0x0000000000007941 */ /* 0x000fea0003800200 */
.L_x_668:
        /* <DEDUP_REMOVED lines=12> */
.L_x_672:
[----:B------:R-:W0:Y:S01]  /*e380*/  LDS R22, [R13+0x26c] ;  /* 0x00026c000d167984 */ /* 0x000e220000000800 */
[----:B------:R-:W0:Y:S02]  /*e390*/  LDCU UR4, c[0x3][0x380] ;  /* 0x00c07000ff0477ac */ /* 0x000e240008000800 */
[----:B0-----:R-:W-:-:S07]  /*e3a0*/  FFMA R9, R22, UR4, R9 ;  /* 0x0000000416097c23 */ /* 0x001fce0008000009 */
.L_x_673:
[----:B------:R-:W-:Y:S05]  /*e3b0*/  BSYNC.RECONVERGENT B0 ;  /* 0x0000000000007941 */ /* 0x000fea0003800200 */
.L_x_671:
        /* <DEDUP_REMOVED lines=12> */
.L_x_675:
[----:B------:R-:W0:Y:S01]  /*e480*/  LDS R22, [R13+0x270] ;  /* 0x000270000d167984 */ /* 0x000e220000000800 */
[----:B------:R-:W0:Y:S02]  /*e490*/  LDCU UR4, c[0x3][0x384] ;  /* 0x00c07080ff0477ac */ /* 0x000e240008000800 */
[----:B0-----:R-:W-:-:S07]  /*e4a0*/  FFMA R9, R22, UR4, R9 ;  /* 0x0000000416097c23 */ /* 0x001fce0008000009 */
.L_x_676:
[----:B------:R-:W-:Y:S05]  /*e4b0*/  BSYNC.RECONVERGENT B0 ;  /* 0x0000000000007941 */ /* 0x000fea0003800200 */
.L_x_674:
        /* <DEDUP_REMOVED lines=12> */
.L_x_678:
[----:B------:R-:W0:Y:S01]  /*e580*/  LDS R22, [R13+0x274] ;  /* 0x000274000d167984 */ /* 0x000e220000000800 */
[----:B------:R-:W0:Y:S02]  /*e590*/  LDCU UR4, c[0x3][0x388] ;  /* 0x00c07100ff0477ac */ /* 0x000e240008000800 */
[----:B0-----:R-:W-:-:S07]  /*e5a0*/  FFMA R9, R22, UR4, R9 ;  /* 0x0000000416097c23 */ /* 0x001fce0008000009 */
.L_x_679:
[----:B------:R-:W-:Y:S05]  /*e5b0*/  BSYNC.RECONVERGENT B0 ;  /* 0x0000000000007941 */ /* 0x000fea0003800200 */
.L_x_677:
        /* <DEDUP_REMOVED lines=12> */
.L_x_681:
[----:B------:R-:W0:Y:S01]  /*e680*/  LDS R22, [R13+0x278] ;  /* 0x000278000d167984 */ /* 0x000e220000000800 */
[----:B------:R-:W0:Y:S02]  /*e690*/  LDCU UR4, c[0x3][0x38c] ;  /* 0x00c07180ff0477ac */ /* 0x000e240008000800 */
[----:B0-----:R-:W-:-:S07]  /*e6a0*/  FFMA R9, R22, UR4, R9 ;  /* 0x0000000416097c23 */ /* 0x001fce0008000009 */
.L_x_682:
[----:B------:R-:W-:Y:S05]  /*e6b0*/  BSYNC.RECONVERGENT B0 ;  /* 0x0000000000007941 */ /* 0x000fea0003800200 */
.L_x_680:
        /* <DEDUP_REMOVED lines=11> */
.L_x_684:
[----:B------:R-:W0:Y:S01]  /*e770*/  LDS R22, [R13+0x27c] ;  /* 0x00027c000d167984 */ /* 0x000e220000000800 */
[----:B------:R-:W0:Y:S02]  /*e780*/  LDCU UR4, c[0x3][0x390] ;  /* 0x00c07200ff0477ac */ /* 0x000e240008000800 */
[----:B0-----:R-:W-:-:S07]  /*e790*/  FFMA R9, R22, UR4, R9 ;  /* 0x0000000416097c23 */ /* 0x001fce0008000009 */
.L_x_685:
[----:B------:R-:W-:Y:S05]  /*e7a0*/  BSYNC.RECONVERGENT B0 ;  /* 0x0000000000007941 */ /* 0x000fea0003800200 */
.L_x_683:
        /* <DEDUP_REMOVED lines=10> */
.L_x_687:
[----:B------:R-:W0:Y:S01]  /*e850*/  LDS R22, [R13+0x280] ;  /* 0x000280000d167984 */ /* 0x000e220000000800 */
[----:B------:R-:W0:Y:S02]  /*e860*/  LDCU UR4, c[0x3][0x394] ;  /* 0x00c07280ff0477ac */ /* 0x000e240008000800 */
[----:B0-----:R-:W-:-:S07]  /*e870*/  FFMA R9, R22, UR4, R9 ;  /* 0x0000000416097c23 */ /* 0x001fce0008000009 */
.L_x_688:
[----:B------:R-:W-:Y:S05]  /*e880*/  BSYNC.RECONVERGENT B0 ;  /* 0x0000000000007941 */ /* 0x000fea0003800200 */
.L_x_686:
        /* <DEDUP_REMOVED lines=12> */
.L_x_690:
[----:B------:R-:W0:Y:S01]  /*e950*/  LDS R22, [R13+0x284] ;  /* 0x000284000d167984 */ /* 0x000e220000000800 */
[----:B------:R-:W0:Y:S02]  /*e960*/  LDCU UR4, c[0x3][0x398] ;  /* 0x00c07300ff0477ac */ /* 0x000e240008000800 */
[----:B0-----:R-:W-:-:S07]  /*e970*/  FFMA R9, R22, UR4, R9 ;  /* 0x0000000416097c23 */ /* 0x001fce0008000009 */
.L_x_691:
[----:B------:R-:W-:Y:S05]  /*e980*/  BSYNC.RECONVERGENT B0 ;  /* 0x0000000000007941 */ /* 0x000fea0003800200 */
.L_x_689:
        /* <DEDUP_REMOVED lines=12> */
.L_x_693:
[----:B------:R-:W0:Y:S01]  /*ea50*/  LDS R22, [R13+0x288] ;  /* 0x000288000d167984 */ /* 0x000e220000000800 */
[----:B------:R-:W0:Y:S02]  /*ea60*/  LDCU UR4, c[0x3][0x39c] ;  /* 0x00c07380ff0477ac */ /* 0x000e240008000800 */
[----:B0-----:R-:W-:-:S07]  /*ea70*/  FFMA R9, R22, UR4, R9 ;  /* 0x0000000416097c23 */ /* 0x001fce0008000009 */
.L_x_694:
[----:B------:R-:W-:Y:S05]  /*ea80*/  BSYNC.RECONVERGENT B0 ;  /* 0x0000000000007941 */ /* 0x000fea0003800200 */
.L_x_692:
        /* <DEDUP_REMOVED lines=12> */
.L_x_696:
[----:B------:R-:W0:Y:S01]  /*eb50*/  LDS R22, [R13+0x28c] ;  /* 0x00028c000d167984 */ /* 0x000e220000000800 */
[----:B------:R-:W0:Y:S02]  /*eb60*/  LDCU UR4, c[0x3][0x3a0] ;  /* 0x00c07400ff0477ac */ /* 0x000e240008000800 */
[----:B0-----:R-:W-:-:S07]  /*eb70*/  FFMA R9, R22, UR4, R9 ;  /* 0x0000000416097c23 */ /* 0x001fce0008000009 */
.L_x_697:
[----:B------:R-:W-:Y:S05]  /*eb80*/  BSYNC.RECONVERGENT B0 ;  /* 0x0000000000007941 */ /* 0x000fea0003800200 */
.L_x_695:
        /* <DEDUP_REMOVED lines=12> */
.L_x_699:
[----:B------:R-:W0:Y:S01]  /*ec50*/  LDS R22, [R13+0x290] ;  /* 0x000290000d167984 */ /* 0x000e220000000800 */
[----:B------:R-:W0:Y:S02]  /*ec60*/  LDCU UR4, c[0x3][0x3a4] ;  /* 0x00c07480ff0477ac */ /* 0x000e240008000800 */
[----:B0-----:R-:W-:-:S07]  /*ec70*/  FFMA R9, R22, UR4, R9 ;  /* 0x0000000416097c23 */ /* 0x001fce0008000009 */
.L_x_700:
[----:B------:R-:W-:Y:S05]  /*ec80*/  BSYNC.RECONVERGENT B0 ;  /* 0x0000000000007941 */ /* 0x000fea0003800200 */
.L_x_698:
        /* <DEDUP_REMOVED lines=12> */
.L_x_702:
[----:B------:R-:W0:Y:S01]  /*ed50*/  LDS R22, [R13+0x294] ;  /* 0x000294000d167984 */ /* 0x000e220000000800 */
[----:B------:R-:W0:Y:S02]  /*ed60*/  LDCU UR4, c[0x3][0x3a8] ;  /* 0x00c07500ff0477ac */ /* 0x000e240008000800 */
[----:B0-----:R-:W-:-:S07]  /*ed70*/  FFMA R9, R22, UR4, R9 ;  /* 0x0000000416097c23 */ /* 0x001fce0008000009 */
.L_x_703:
[----:B------:R-:W-:Y:S05]  /*ed80*/  BSYNC.RECONVERGENT B0 ;  /* 0x0000000000007941 */ /* 0x000fea0003800200 */
.L_x_701:
        /* <DEDUP_REMOVED lines=12> */
.L_x_705:
[----:B------:R-:W0:Y:S01]  /*ee50*/  LDS R22, [R13+0x298] ;  /* 0x000298000d167984 */ /* 0x000e220000000800 */
[----:B------:R-:W0:Y:S02]  /*ee60*/  LDCU UR4, c[0x3][0x3ac] ;  /* 0x00c07580ff0477ac */ /* 0x000e240008000800 */
[----:B0-----:R-:W-:-:S07]  /*ee70*/  FFMA R9, R22, UR4, R9 ;  /* 0x0000000416097c23 */ /* 0x001fce0008000009 */
.L_x_706:
[----:B------:R-:W-:Y:S05]  /*ee80*/  BSYNC.RECONVERGENT B0 ;  /* 0x0000000000007941 */ /* 0x000fea0003800200 */
.L_x_704:
        /* <DEDUP_REMOVED lines=12> */
.L_x_708:
[----:B------:R-:W0:Y:S01]  /*ef50*/  LDS R22, [R13+0x29c] ;  /* 0x00029c000d167984 */ /* 0x000e220000000800 */
[----:B------:R-:W0:Y:S02]  /*ef60*/  LDCU UR4, c[0x3][0x3b0] ;  /* 0x00c07600ff0477ac */ /* 0x000e240008000800 */
[----:B0-----:R-:W-:-:S07]  /*ef70*/  FFMA R9, R22, UR4, R9 ;  /* 0x0000000416097c23 */ /* 0x001fce0008000009 */
.L_x_709:
[----:B------:R-:W-:Y:S05]  /*ef80*/  BSYNC.RECONVERGENT B0 ;  /* 0x0000000000007941 */ /* 0x000fea0003800200 */
.L_x_707:
        /* <DEDUP_REMOVED lines=12> */
.L_x_711:
[----:B------:R-:W0:Y:S01]  /*f050*/  LDS R16, [R13+0x2a0] ;  /* 0x0002a0000d107984 */ /* 0x000e220000000800 */
[----:B------:R-:W0:Y:S02]  /*f060*/  LDCU UR4, c[0x3][0x3b4] ;  /* 0x00c07680ff0477ac */ /* 0x000e240008000800 */
[----:B0-----:R-:W-:-:S07]  /*f070*/  FFMA R9, R16, UR4, R9 ;  /* 0x0000000410097c23 */ /* 0x001fce0008000009 */
.L_x_712:
[----:B------:R-:W-:Y:S05]  /*f080*/  BSYNC.RECONVERGENT B0 ;  /* 0x0000000000007941 */ /* 0x000fea0003800200 */
.L_x_710:
        /* <DEDUP_REMOVED lines=15> */
.L_x_714:
[----:B------:R-:W0:Y:S01]  /*f180*/  LDS R22, [R13+0x2e0] ;  /* 0x0002e0000d167984 */ /* 0x000e220000000800 */
[----:B------:R-:W0:Y:S02]  /*f190*/  LDCU UR4, c[0x3][0x3b8] ;  /* 0x00c07700ff0477ac */ /* 0x000e240008000800 */
[----:B0-----:R-:W-:-:S07]  /*f1a0*/  FFMA R9, R22, UR4, R9 ;  /* 0x0000000416097c23 */ /* 0x001fce0008000009 */
.L_x_715:
[----:B------:R-:W-:Y:S05]  /*f1b0*/  BSYNC.RECONVERGENT B0 ;  /* 0x0000000000007941 */ /* 0x000fea0003800200 */
.L_x_713:
        /* <DEDUP_REMOVED lines=12> */
.L_x_717:
[----:B------:R-:W0:Y:S01]  /*f280*/  LDS R22, [R13+0x2e4] ;  /* 0x0002e4000d167984 */ /* 0x000e220000000800 */
[----:B------:R-:W0:Y:S02]  /*f290*/  LDCU UR4, c[0x3][0x3bc] ;  /* 0x00c07780ff0477ac */ /* 0x000e240008000800 */
[----:B0-----:R-:W-:-:S07]  /*f2a0*/  FFMA R9, R22, UR4, R9 ;  /* 0x0000000416097c23 */ /* 0x001fce0008000009 */
.L_x_718:
[----:B------:R-:W-:Y:S05]  /*f2b0*/  BSYNC.RECONVERGENT B0 ;  /* 0x0000000000007941 */ /* 0x000fea0003800200 */
.L_x_716:
        /* <DEDUP_REMOVED lines=12> */
.L_x_720:
[----:B------:R-:W0:Y:S01]  /*f380*/  LDS R22, [R13+0x2e8] ;  /* 0x0002e8000d167984 */ /* 0x000e220000000800 */
[----:B------:R-:W0:Y:S02]  /*f390*/  LDCU UR4, c[0x3][0x3c0] ;  /* 0x00c07800ff0477ac */ /* 0x000e240008000800 */
[----:B0-----:R-:W-:-:S07]  /*f3a0*/  FFMA R9, R22, UR4, R9 ;  /* 0x0000000416097c23 */ /* 0x001fce0008000009 */
.L_x_721:
[----:B------:R-:W-:Y:S05]  /*f3b0*/  BSYNC.RECONVERGENT B0 ;  /* 0x0000000000007941 */ /* 0x000fea0003800200 */
.L_x_719:
        /* <DEDUP_REMOVED lines=12> */
.L_x_723:
[----:B------:R-:W0:Y:S01]  /*f480*/  LDS R22, [R13+0x2ec] ;  /* 0x0002ec000d167984 */ /* 0x000e220000000800 */
[----:B------:R-:W0:Y:S02]  /*f490*/  LDCU UR4, c[0x3][0x3c4] ;  /* 0x00c07880ff0477ac */ /* 0x000e240008000800 */
[----:B0-----:R-:W-:-:S07]  /*f4a0*/  FFMA R9, R22, UR4, R9 ;  /* 0x0000000416097c23 */ /* 0x001fce0008000009 */
.L_x_724:
[----:B------:R-:W-:Y:S05]  /*f4b0*/  BSYNC.RECONVERGENT B0 ;  /* 0x0000000000007941 */ /* 0x000fea0003800200 */
.L_x_722:
        /* <DEDUP_REMOVED lines=12> */
.L_x_726:
[----:B------:R-:W0:Y:S01]  /*f580*/  LDS R22, [R13+0x2f0] ;  /* 0x0002f0000d167984 */ /* 0x000e220000000800 */
[----:B------:R-:W0:Y:S02]  /*f590*/  LDCU UR4, c[0x3][0x3c8] ;  /* 0x00c07900ff0477ac */ /* 0x000e240008000800 */
[----:B0-----:R-:W-:-:S07]  /*f5a0*/  FFMA R9, R22, UR4, R9 ;  /* 0x0000000416097c23 */ /* 0x001fce0008000009 */
.L_x_727:
[----:B------:R-:W-:Y:S05]  /*f5b0*/  BSYNC.RECONVERGENT B0 ;  /* 0x0000000000007941 */ /* 0x000fea0003800200 */
.L_x_725:
        /* <DEDUP_REMOVED lines=12> */
.L_x_729:
[----:B------:R-:W0:Y:S01]  /*f680*/  LDS R22, [R13+0x2f4] ;  /* 0x0002f4000d167984 */ /* 0x000e220000000800 */
[----:B------:R-:W0:Y:S02]  /*f690*/  LDCU UR4, c[0x3][0x3cc] ;  /* 0x00c07980ff0477ac */ /* 0x000e240008000800 */
[----:B0-----:R-:W-:-:S07]  /*f6a0*/  FFMA R9, R22, UR4, R9 ;  /* 0x0000000416097c23 */ /* 0x001fce0008000009 */
.L_x_730:
[----:B------:R-:W-:Y:S05]  /*f6b0*/  BSYNC.RECONVERGENT B0 ;  /* 0x0000000000007941 */ /* 0x000fea0003800200 */
.L_x_728:
        /* <DEDUP_REMOVED lines=12> */
.L_x_732:
[----:B------:R-:W0:Y:S01]  /*f780*/  LDS R22, [R13+0x2f8] ;  /* 0x0002f8000d167984 */ /* 0x000e220000000800 */
[----:B------:R-:W0:Y:S02]  /*f790*/  LDCU UR4, c[0x3][0x3d0] ;  /* 0x00c07a00ff0477ac */ /* 0x000e240008000800 */
[----:B0-----:R-:W-:-:S07]  /*f7a0*/  FFMA R9, R22, UR4, R9 ;  /* 0x0000000416097c23 */ /* 0x001fce0008000009 */
.L_x_733:
[----:B------:R-:W-:Y:S05]  /*f7b0*/  BSYNC.RECONVERGENT B0 ;  /* 0x0000000000007941 */ /* 0x000fea0003800200 */
.L_x_731:
        /* <DEDUP_REMOVED lines=11> */
.L_x_735:
[----:B------:R-:W0:Y:S01]  /*f870*/  LDS R22, [R13+0x2fc] ;  /* 0x0002fc000d167984 */ /* 0x000e220000000800 */
[----:B------:R-:W0:Y:S02]  /*f880*/  LDCU UR4, c[0x3][0x3d4] ;  /* 0x00c07a80ff0477ac */ /* 0x000e240008000800 */
[----:B0-----:R-:W-:-:S07]  /*f890*/  FFMA R9, R22, UR4, R9 ;  /* 0x0000000416097c23 */ /* 0x001fce0008000009 */
.L_x_736:
[----:B------:R-:W-:Y:S05]  /*f8a0*/  BSYNC.RECONVERGENT B0 ;  /* 0x0000000000007941 */ /* 0x000fea0003800200 */
.L_x_734:
        /* <DEDUP_REMOVED lines=10> */
.L_x_738:
[----:B------:R-:W0:Y:S01]  /*f950*/  LDS R22, [R13+0x300] ;  /* 0x000300000d167984 */ /* 0x000e220000000800 */
[----:B------:R-:W0:Y:S02]  /*f960*/  LDCU UR4, c[0x3][0x3d8] ;  /* 0x00c07b00ff0477ac */ /* 0x000e240008000800 */
[----:B0-----:R-:W-:-:S07]  /*f970*/  FFMA R9, R22, UR4, R9 ;  /* 0x0000000416097c23 */ /* 0x001fce0008000009 */
.L_x_739:
[----:B------:R-:W-:Y:S05]  /*f980*/  BSYNC.RECONVERGENT B0 ;  /* 0x0000000000007941 */ /* 0x000fea0003800200 */
.L_x_737:
        /* <DEDUP_REMOVED lines=12> */
.L_x_741:
[----:B------:R-:W0:Y:S01]  /*fa50*/  LDS R22, [R13+0x304] ;  /* 0x000304000d167984 */ /* 0x000e220000000800 */
[----:B------:R-:W0:Y:S02]  /*fa60*/  LDCU UR4, c[0x3][0x3dc] ;  /* 0x00c07b80ff0477ac */ /* 0x000e240008000800 */
[----:B0-----:R-:W-:-:S07]  /*fa70*/  FFMA R9, R22, UR4, R9 ;  /* 0x0000000416097c23 */ /* 0x001fce0008000009 */
.L_x_742:
[----:B------:R-:W-:Y:S05]  /*fa80*/  BSYNC.RECONVERGENT B0 ;  /* 0x0000000000007941 */ /* 0x000fea0003800200 */
.L_x_740:
        /* <DEDUP_REMOVED lines=12> */
.L_x_744:
[----:B------:R-:W0:Y:S01]  /*fb50*/  LDS R22, [R13+0x308] ;  /* 0x000308000d167984 */ /* 0x000e220000000800 */
[----:B------:R-:W0:Y:S02]  /*fb60*/  LDCU UR4, c[0x3][0x3e0] ;  /* 0x00c07c00ff0477ac */ /* 0x000e240008000800 */
[----:B0-----:R-:W-:-:S07]  /*fb70*/  FFMA R9, R22, UR4, R9 ;  /* 0x0000000416097c23 */ /* 0x001fce0008000009 */
.L_x_745:
[----:B------:R-:W-:Y:S05]  /*fb80*/  BSYNC.RECONVERGENT B0 ;  /* 0x0000000000007941 */ /* 0x000fea0003800200 */
.L_x_743:
        /* <DEDUP_REMOVED lines=12> */
.L_x_747:
[----:B------:R-:W0:Y:S01]  /*fc50*/  LDS R22, [R13+0x30c] ;  /* 0x00030c000d167984 */ /* 0x000e220000000800 */
[----:B------:R-:W0:Y:S02]  /*fc60*/  LDCU UR4, c[0x3][0x3e4] ;  /* 0x00c07c80ff0477ac */ /* 0x000e240008000800 */
[----:B0-----:R-:W-:-:S07]  /*fc70*/  FFMA R9, R22, UR4, R9 ;  /* 0x0000000416097c23 */ /* 0x001fce0008000009 */
.L_x_748:
[----:B------:R-:W-:Y:S05]  /*fc80*/  BSYNC.RECONVERGENT B0 ;  /* 0x0000000000007941 */ /* 0x000fea0003800200 */
.L_x_746:
        /* <DEDUP_REMOVED lines=12> */
.L_x_750:
[----:B------:R-:W0:Y:S01]  /*fd50*/  LDS R22, [R13+0x310] ;  /* 0x000310000d167984 */ /* 0x000e220000000800 */
[----:B------:R-:W0:Y:S02]  /*fd60*/  LDCU UR4, c[0x3][0x3e8] ;  /* 0x00c07d00ff0477ac */ /* 0x000e240008000800 */
[----:B0-----:R-:W-:-:S07]  /*fd70*/  FFMA R9, R22, UR4, R9 ;  /* 0x0000000416097c23 */ /* 0x001fce0008000009 */
.L_x_751:
[----:B------:R-:W-:Y:S05]  /*fd80*/  BSYNC.RECONVERGENT B0 ;  /* 0x0000000000007941 */ /* 0x000fea0003800200 */
.L_x_749:
        /* <DEDUP_REMOVED lines=12> */
.L_x_753:
[----:B------:R-:W0:Y:S01]  /*fe50*/  LDS R22, [R13+0x314] ;  /* 0x000314000d167984 */ /* 0x000e220000000800 */
[----:B------:R-:W0:Y:S02]  /*fe60*/  LDCU UR4, c[0x3][0x3ec] ;  /* 0x00c07d80ff0477ac */ /* 0x000e240008000800 */
[----:B0-----:R-:W-:-:S07]  /*fe70*/  FFMA R9, R22, UR4, R9 ;  /* 0x0000000416097c23 */ /* 0x001fce0008000009 */
.L_x_754:
[----:B------:R-:W-:Y:S05]  /*fe80*/  BSYNC.RECONVERGENT B0 ;  /* 0x0000000000007941 */ /* 0x000fea0003800200 */
.L_x_752:
        /* <DEDUP_REMOVED lines=12> */
.L_x_756:
[----:B------:R-:W0:Y:S01]  /*ff50*/  LDS R22, [R13+0x318] ;  /* 0x000318000d167984 */ /* 0x000e220000000800 */
[----:B------:R-:W0:Y:S02]  /*ff60*/  LDCU UR4, c[0x3][0x3f0] ;  /* 0x00c07e00ff0477ac */ /* 0x000e240008000800 */
[----:B0-----:R-:W-:-:S07]  /*ff70*/  FFMA R9, R22, UR4, R9 ;  /* 0x0000000416097c23 */ /* 0x001fce0008000009 */
.L_x_757:
[----:B------:R-:W-:Y:S05]  /*ff80*/  BSYNC.RECONVERGENT B0 ;  /* 0x0000000000007941 */ /* 0x000fea0003800200 */
.L_x_755:
        /* <DEDUP_REMOVED lines=12> */
.L_x_759:
[----:B------:R-:W0:Y:S01]  /*10050*/  LDS R22, [R13+0x31c] ;  /* 0x00031c000d167984 */ /* 0x000e220000000800 */
[----:B------:R-:W0:Y:S02]  /*10060*/  LDCU UR4, c[0x3][0x3f4] ;  /* 0x00c07e80ff0477ac */ /* 0x000e240008000800 */
[----:B0-----:R-:W-:-:S07]  /*10070*/  FFMA R9, R22, UR4, R9 ;  /* 0x0000000416097c23 */ /* 0x001fce0008000009 */
.L_x_760:
[----:B------:R-:W-:Y:S05]  /*10080*/  BSYNC.RECONVERGENT B0 ;  /* 0x0000000000007941 */ /* 0x000fea0003800200 */
.L_x_758:
        /* <DEDUP_REMOVED lines=12> */
.L_x_762:
[----:B------:R-:W0:Y:S01]  /*10150*/  LDS R16, [R13+0x320] ;  /* 0x000320000d107984 */ /* 0x000e220000000800 */
[----:B------:R-:W0:Y:S02]  /*10160*/  LDCU UR4, c[0x3][0x3f8] ;  /* 0x00c07f00ff0477ac */ /* 0x000e240008000800 */
[----:B0-----:R-:W-:-:S07]  /*10170*/  FFMA R9, R16, UR4, R9 ;  /* 0x0000000410097c23 */ /* 0x001fce0008000009 */
.L_x_763:
[----:B------:R-:W-:Y:S05]  /*10180*/  BSYNC.RECONVERGENT B0 ;  /* 0x0000000000007941 */ /* 0x000fea0003800200 */
.L_x_761:
        /* <DEDUP_REMOVED lines=15> */
.L_x_765:
[----:B------:R-:W0:Y:S01]  /*10280*/  LDS R22, [R13+0x360] ;  /* 0x000360000d167984 */ /* 0x000e220000000800 */
[----:B------:R-:W0:Y:S02]  /*10290*/  LDCU UR4, c[0x3][0x3fc] ;  /* 0x00c07f80ff0477ac */ /* 0x000e240008000800 */
[----:B0-----:R-:W-:-:S07]  /*102a0*/  FFMA R9, R22, UR4, R9 ;  /* 0x0000000416097c23 */ /* 0x001fce0008000009 */
.L_x_766:
[----:B------:R-:W-:Y:S05]  /*102b0*/  BSYNC.RECONVERGENT B0 ;  /* 0x0000000000007941 */ /* 0x000fea0003800200 */
.L_x_764:
        /* <DEDUP_REMOVED lines=12> */
.L_x_768:
[----:B------:R-:W0:Y:S01]  /*10380*/  LDS R22, [R13+0x364] ;  /* 0x000364000d167984 */ /* 0x000e220000000800 */
[----:B------:R-:W0:Y:S02]  /*10390*/  LDCU UR4, c[0x3][0x400] ;  /* 0x00c08000ff0477ac */ /* 0x000e240008000800 */
[----:B0-----:R-:W-:-:S07]  /*103a0*/  FFMA R9, R22, UR4, R9 ;  /* 0x0000000416097c23 */ /* 0x001fce0008000009 */
.L_x_769:
[----:B------:R-:W-:Y:S05]  /*103b0*/  BSYNC.RECONVERGENT B0 ;  /* 0x0000000000007941 */ /* 0x000fea0003800200 */
.L_x_767:
        /* <DEDUP_REMOVED lines=12> */
.L_x_771:
[----:B------:R-:W0:Y:S01]  /*10480*/  LDS R22, [R13+0x368] ;  /* 0x000368000d167984 */ /* 0x000e220000000800 */
[----:B------:R-:W0:Y:S02]  /*10490*/  LDCU UR4, c[0x3][0x404] ;  /* 0x00c08080ff0477ac */ /* 0x000e240008000800 */
[----:B0-----:R-:W-:-:S07]  /*104a0*/  FFMA R9, R22, UR4, R9 ;  /* 0x0000000416097c23 */ /* 0x001fce0008000009 */
.L_x_772:
[----:B------:R-:W-:Y:S05]  /*104b0*/  BSYNC.RECONVERGENT B0 ;  /* 0x0000000000007941 */ /* 0x000fea0003800200 */
.L_x_770:
        /* <DEDUP_REMOVED lines=12> */
.L_x_774:
[----:B------:R-:W0:Y:S01]  /*10580*/  LDS R22, [R13+0x36c] ;  /* 0x00036c000d167984 */ /* 0x000e220000000800 */
[----:B------:R-:W0:Y:S02]  /*10590*/  LDCU UR4, c[0x3][0x408] ;  /* 0x00c08100ff0477ac */ /* 0x000e240008000800 */
[----:B0-----:R-:W-:-:S07]  /*105a0*/  FFMA R9, R22, UR4, R9 ;  /* 0x0000000416097c23 */ /* 0x001fce0008000009 */
.L_x_775:
[----:B------:R-:W-:Y:S05]  /*105b0*/  BSYNC.RECONVERGENT B0 ;  /* 0x0000000000007941 */ /* 0x000fea0003800200 */
.L_x_773:
        /* <DEDUP_REMOVED lines=12> */
.L_x_777:
[----:B------:R-:W0:Y:S01]  /*10680*/  LDS R22, [R13+0x370] ;  /* 0x000370000d167984 */ /* 0x000e220000000800 */
[----:B------:R-:W0:Y:S02]  /*10690*/  LDCU UR4, c[0x3][0x40c] ;  /* 0x00c08180ff0477ac */ /* 0x000e240008000800 */
[----:B0-----:R-:W-:-:S07]  /*106a0*/  FFMA R9, R22, UR4, R9 ;  /* 0x0000000416097c23 */ /* 0x001fce0008000009 */
.L_x_778:
[----:B------:R-:W-:Y:S05]  /*106b0*/  BSYNC.RECONVERGENT B0 ;  /* 0x0000000000007941 */ /* 0x000fea0003800200 */
.L_x_776:
        /* <DEDUP_REMOVED lines=12> */
.L_x_780:
[----:B------:R-:W0:Y:S01]  /*10780*/  LDS R22, [R13+0x374] ;  /* 0x000374000d167984 */ /* 0x000e220000000800 */
[----:B------:R-:W0:Y:S02]  /*10790*/  LDCU UR4, c[0x3][0x410] ;  /* 0x00c08200ff0477ac */ /* 0x000e240008000800 */
[----:B0-----:R-:W-:-:S07]  /*107a0*/  FFMA R9, R22, UR4, R9 ;  /* 0x0000000416097c23 */ /* 0x001fce0008000009 */
.L_x_781:
[----:B------:R-:W-:Y:S05]  /*107b0*/  BSYNC.RECONVERGENT B0 ;  /* 0x0000000000007941 */ /* 0x000fea0003800200 */
.L_x_779:
        /* <DEDUP_REMOVED lines=12> */
.L_x_783:
[----:B------:R-:W0:Y:S01]  /*10880*/  LDS R22, [R13+0x378] ;  /* 0x000378000d167984 */ /* 0x000e220000000800 */
[----:B------:R-:W0:Y:S02]  /*10890*/  LDCU UR4, c[0x3][0x414] ;  /* 0x00c08280ff0477ac */ /* 0x000e240008000800 */
[----:B0-----:R-:W-:-:S07]  /*108a0*/  FFMA R9, R22, UR4, R9 ;  /* 0x0000000416097c23 */ /* 0x001fce0008000009 */
.L_x_784:
[----:B------:R-:W-:Y:S05]  /*108b0*/  BSYNC.RECONVERGENT B0 ;  /* 0x0000000000007941 */ /* 0x000fea0003800200 */
.L_x_782:
        /* <DEDUP_REMOVED lines=11> */
.L_x_786:
[----:B------:R-:W0:Y:S01]  /*10970*/  LDS R22, [R13+0x37c] ;  /* 0x00037c000d167984 */ /* 0x000e220000000800 */
[----:B------:R-:W0:Y:S02]  /*10980*/  LDCU UR4, c[0x3][0x418] ;  /* 0x00c08300ff0477ac */ /* 0x000e240008000800 */
[----:B0-----:R-:W-:-:S07]  /*10990*/  FFMA R9, R22, UR4, R9 ;  /* 0x0000000416097c23 */ /* 0x001fce0008000009 */
.L_x_787:
[----:B------:R-:W-:Y:S05]  /*109a0*/  BSYNC.RECONVERGENT B0 ;  /* 0x0000000000007941 */ /* 0x000fea0003800200 */
.L_x_785:
        /* <DEDUP_REMOVED lines=10> */
.L_x_789:
[----:B------:R-:W0:Y:S01]  /*10a50*/  LDS R22, [R13+0x380] ;  /* 0x000380000d167984 */ /* 0x000e220000000800 */
[----:B------:R-:W0:Y:S02]  /*10a60*/  LDCU UR4, c[0x3][0x41c] ;  /* 0x00c08380ff0477ac */ /* 0x000e240008000800 */
[----:B0-----:R-:W-:-:S07]  /*10a70*/  FFMA R9, R22, UR4, R9 ;  /* 0x0000000416097c23 */ /* 0x001fce0008000009 */
.L_x_790:
[----:B------:R-:W-:Y:S05]  /*10a80*/  BSYNC.RECONVERGENT B0 ;  /* 0x0000000000007941 */ /* 0x000fea0003800200 */
.L_x_788:
        /* <DEDUP_REMOVED lines=12> */
.L_x_792:
[----:B------:R-:W0:Y:S01]  /*10b50*/  LDS R22, [R13+0x384] ;  /* 0x000384000d167984 */ /* 0x000e220000000800 */
[----:B------:R-:W0:Y:S02]  /*10b60*/  LDCU UR4, c[0x3][0x420] ;  /* 0x00c08400ff0477ac */ /* 0x000e240008000800 */
[----:B0-----:R-:W-:-:S07]  /*10b70*/  FFMA R9, R22, UR4, R9 ;  /* 0x0000000416097c23 */ /* 0x001fce0008000009 */
.L_x_793:
[----:B------:R-:W-:Y:S05]  /*10b80*/  BSYNC.RECONVERGENT B0 ;  /* 0x0000000000007941 */ /* 0x000fea0003800200 */
.L_x_791:
        /* <DEDUP_REMOVED lines=12> */
.L_x_795:
[----:B------:R-:W0:Y:S01]  /*10c50*/  LDS R22, [R13+0x388] ;  /* 0x000388000d167984 */ /* 0x000e220000000800 */
[----:B------:R-:W0:Y:S02]  /*10c60*/  LDCU UR4, c[0x3][0x424] ;  /* 0x00c08480ff0477ac */ /* 0x000e240008000800 */
[----:B0-----:R-:W-:-:S07]  /*10c70*/  FFMA R9, R22, UR4, R9 ;  /* 0x0000000416097c23 */ /* 0x001fce0008000009 */
.L_x_796:
[----:B------:R-:W-:Y:S05]  /*10c80*/  BSYNC.RECONVERGENT B0 ;  /* 0x0000000000007941 */ /* 0x000fea0003800200 */
.L_x_794:
        /* <DEDUP_REMOVED lines=12> */
.L_x_798:
[----:B------:R-:W0:Y:S01]  /*10d50*/  LDS R22, [R13+0x38c] ;  /* 0x00038c000d167984 */ /* 0x000e220000000800 */
[----:B------:R-:W0:Y:S02]  /*10d60*/  LDCU UR4, c[0x3][0x428] ;  /* 0x00c08500ff0477ac */ /* 0x000e240008000800 */
[----:B0-----:R-:W-:-:S07]  /*10d70*/  FFMA R9, R22, UR4, R9 ;  /* 0x0000000416097c23 */ /* 0x001fce0008000009 */
.L_x_799:
[----:B------:R-:W-:Y:S05]  /*10d80*/  BSYNC.RECONVERGENT B0 ;  /* 0x0000000000007941 */ /* 0x000fea0003800200 */
.L_x_797:
        /* <DEDUP_REMOVED lines=12> */
.L_x_801:
[----:B------:R-:W0:Y:S01]  /*10e50*/  LDS R22, [R13+0x390] ;  /* 0x000390000d167984 */ /* 0x000e220000000800 */
[----:B------:R-:W0:Y:S02]  /*10e60*/  LDCU UR4, c[0x3][0x42c] ;  /* 0x00c08580ff0477ac */ /* 0x000e240008000800 */
[----:B0-----:R-:W-:-:S07]  /*10e70*/  FFMA R9, R22, UR4, R9 ;  /* 0x0000000416097c23 */ /* 0x001fce0008000009 */
.L_x_802:
[----:B------:R-:W-:Y:S05]  /*10e80*/  BSYNC.RECONVERGENT B0 ;  /* 0x0000000000007941 */ /* 0x000fea0003800200 */
.L_x_800:
        /* <DEDUP_REMOVED lines=12> */
.L_x_804:
[----:B------:R-:W0:Y:S01]  /*10f50*/  LDS R22, [R13+0x394] ;  /* 0x000394000d167984 */ /* 0x000e220000000800 */
[----:B------:R-:W0:Y:S02]  /*10f60*/  LDCU UR4, c[0x3][0x430] ;  /* 0x00c08600ff0477ac */ /* 0x000e240008000800 */
[----:B0-----:R-:W-:-:S07]  /*10f70*/  FFMA R9, R22, UR4, R9 ;  /* 0x0000000416097c23 */ /* 0x001fce0008000009 */
.L_x_805:
[----:B------:R-:W-:Y:S05]  /*10f80*/  BSYNC.RECONVERGENT B0 ;  /* 0x0000000000007941 */ /* 0x000fea0003800200 */
.L_x_803:
        /* <DEDUP_REMOVED lines=12> */
.L_x_807:
[----:B------:R-:W0:Y:S01]  /*11050*/  LDS R22, [R13+0x398] ;  /* 0x000398000d167984 */ /* 0x000e220000000800 */
[----:B------:R-:W0:Y:S02]  /*11060*/  LDCU UR4, c[0x3][0x434] ;  /* 0x00c08680ff0477ac */ /* 0x000e240008000800 */
[----:B0-----:R-:W-:-:S07]  /*11070*/  FFMA R9, R22, UR4, R9 ;  /* 0x0000000416097c23 */ /* 0x001fce0008000009 */
.L_x_808:
[----:B------:R-:W-:Y:S05]  /*11080*/  BSYNC.RECONVERGENT B0 ;  /* 0x0000000000007941 */ /* 0x000fea0003800200 */
.L_x_806:
        /* <DEDUP_REMOVED lines=12> */
.L_x_810:
[----:B------:R-:W0:Y:S01]  /*11150*/  LDS R22, [R13+0x39c] ;  /* 0x00039c000d167984 */ /* 0x000e220000000800 */
[----:B------:R-:W0:Y:S02]  /*11160*/  LDCU UR4, c[0x3][0x438] ;  /* 0x00c08700ff0477ac */ /* 0x000e240008000800 */
[----:B0-----:R-:W-:-:S07]  /*11170*/  FFMA R9, R22, UR4, R9 ;  /* 0x0000000416097c23 */ /* 0x001fce0008000009 */
.L_x_811:
[----:B------:R-:W-:Y:S05]  /*11180*/  BSYNC.RECONVERGENT B0 ;  /* 0x0000000000007941 */ /* 0x000fea0003800200 */
.L_x_809:
        /* <DEDUP_REMOVED lines=12> */
.L_x_813:
[----:B------:R-:W0:Y:S01]  /*11250*/  LDS R16, [R13+0x3a0] ;  /* 0x0003a0000d107984 */ /* 0x000e220000000800 */
[----:B------:R-:W0:Y:S02]  /*11260*/  LDCU UR4, c[0x3][0x43c] ;  /* 0x00c08780ff0477ac */ /* 0x000e240008000800 */
[----:B0-----:R-:W-:-:S07]  /*11270*/  FFMA R9, R16, UR4, R9 ;  /* 0x0000000410097c23 */ /* 0x001fce0008000009 */
.L_x_814:
[----:B------:R-:W-:Y:S05]  /*11280*/  BSYNC.RECONVERGENT B0 ;  /* 0x0000000000007941 */ /* 0x000fea0003800200 */
.L_x_812:
        /* <DEDUP_REMOVED lines=15> */
.L_x_816:
[----:B------:R-:W0:Y:S01]  /*11380*/  LDS R10, [R13+0x3e0] ;  /* 0x0003e0000d0a7984 */ /* 0x000e220000000800 */
[----:B------:R-:W0:Y:S02]  /*11390*/  LDCU UR4, c[0x3][0x440] ;  /* 0x00c08800ff0477ac */ /* 0x000e240008000800 */
[----:B0-----:R-:W-:-:S07]  /*113a0*/  FFMA R9, R10, UR4, R9 ;  /* 0x000000040a097c23 */ /* 0x001fce0008000009 */
.L_x_817:
[----:B------:R-:W-:Y:S05]  /*113b0*/  BSYNC.RECONVERGENT B0 ;  /* 0x0000000000007941 */ /* 0x000fea0003800200 */
.L_x_815:
        /* <DEDUP_REMOVED lines=12> */
.L_x_819:
[----:B------:R-:W0:Y:S01]  /*11480*/  LDS R10, [R13+0x3e4] ;  /* 0x0003e4000d0a7984 */ /* 0x000e220000000800 */
[----:B------:R-:W0:Y:S02]  /*11490*/  LDCU UR4, c[0x3][0x444] ;  /* 0x00c08880ff0477ac */ /* 0x000e240008000800 */
[----:B0-----:R-:W-:-:S07]  /*114a0*/  FFMA R9, R10, UR4, R9 ;  /* 0x000000040a097c23 */ /* 0x001fce0008000009 */
.L_x_820:
[----:B------:R-:W-:Y:S05]  /*114b0*/  BSYNC.RECONVERGENT B0 ;  /* 0x0000000000007941 */ /* 0x000fea0003800200 */
.L_x_818:
        /* <DEDUP_REMOVED lines=12> */
.L_x_822:
[----:B------:R-:W0:Y:S01]  /*11580*/  LDS R8, [R13+0x3e8] ;  /* 0x0003e8000d087984 */ /* 0x000e220000000800 */
[----:B------:R-:W0:Y:S02]  /*11590*/  LDCU UR4, c[0x3][0x448] ;  /* 0x00c08900ff0477ac */ /* 0x000e240008000800 */
[----:B0-----:R-:W-:-:S07]  /*115a0*/  FFMA R9, R8, UR4, R9 ;  /* 0x0000000408097c23 */ /* 0x001fce0008000009 */
.L_x_823:
[----:B------:R-:W-:Y:S05]  /*115b0*/  BSYNC.RECONVERGENT B0 ;  /* 0x0000000000007941 */ /* 0x000fea0003800200 */
.L_x_821:
        /* <DEDUP_REMOVED lines=12> */
.L_x_825:
[----:B------:R-:W0:Y:S01]  /*11680*/  LDS R8, [R13+0x3ec] ;  /* 0x0003ec000d087984 */ /* 0x000e220000000800 */
[----:B------:R-:W0:Y:S02]  /*11690*/  LDCU UR4, c[0x3][0x44c] ;  /* 0x00c08980ff0477ac */ /* 0x000e240008000800 */
[----:B0-----:R-:W-:-:S07]  /*116a0*/  FFMA R9, R8, UR4, R9 ;  /* 0x0000000408097c23 */ /* 0x001fce0008000009 */
.L_x_826:
[----:B------:R-:W-:Y:S05]  /*116b0*/  BSYNC.RECONVERGENT B0 ;  /* 0x0000000000007941 */ /* 0x000fea0003800200 */
.L_x_824:
        /* <DEDUP_REMOVED lines=12> */
.L_x_828:
[----:B------:R-:W0:Y:S01]  /*11780*/  LDS R6, [R13+0x3f0] ;  /* 0x0003f0000d067984 */ /* 0x000e220000000800 */
[----:B------:R-:W0:Y:S02]  /*11790*/  LDCU UR4, c[0x3][0x450] ;  /* 0x00c08a00ff0477ac */ /* 0x000e240008000800 */
[----:B0-----:R-:W-:-:S07]  /*117a0*/  FFMA R9, R6, UR4, R9 ;  /* 0x0000000406097c23 */ /* 0x001fce0008000009 */
.L_x_829:
[----:B------:R-:W-:Y:S05]  /*117b0*/  BSYNC.RECONVERGENT B0 ;  /* 0x0000000000007941 */ /* 0x000fea0003800200 */
.L_x_827:
        /* <DEDUP_REMOVED lines=12> */
.L_x_831:
[----:B------:R-:W0:Y:S01]  /*11880*/  LDS R6, [R13+0x3f4] ;  /* 0x0003f4000d067984 */ /* 0x000e220000000800 */
[----:B------:R-:W0:Y:S02]  /*11890*/  LDCU UR4, c[0x3][0x454] ;  /* 0x00c08a80ff0477ac */ /* 0x000e240008000800 */
[----:B0-----:R-:W-:-:S07]  /*118a0*/  FFMA R9, R6, UR4, R9 ;  /* 0x0000000406097c23 */ /* 0x001fce0008000009 */
.L_x_832:
[----:B------:R-:W-:Y:S05]  /*118b0*/  BSYNC.RECONVERGENT B0 ;  /* 0x0000000000007941 */ /* 0x000fea0003800200 */
.L_x_830:
        /* <DEDUP_REMOVED lines=12> */
.L_x_834:
[----:B------:R-:W0:Y:S01]  /*11980*/  LDS R4, [R13+0x3f8] ;  /* 0x0003f8000d047984 */ /* 0x000e220000000800 */
[----:B------:R-:W0:Y:S02]  /*11990*/  LDCU UR4, c[0x3][0x458] ;  /* 0x00c08b00ff0477ac */ /* 0x000e240008000800 */
[----:B0-----:R-:W-:-:S07]  /*119a0*/  FFMA R9, R4, UR4, R9 ;  /* 0x0000000404097c23 */ /* 0x001fce0008000009 */
.L_x_835:
[----:B------:R-:W-:Y:S05]  /*119b0*/  BSYNC.RECONVERGENT B0 ;  /* 0x0000000000007941 */ /* 0x000fea0003800200 */
.L_x_833:
        /* <DEDUP_REMOVED lines=11> */
.L_x_837:
[----:B------:R-:W0:Y:S01]  /*11a70*/  LDS R4, [R13+0x3fc] ;  /* 0x0003fc000d047984 */ /* 0x000e220000000800 */
[----:B------:R-:W0:Y:S02]  /*11a80*/  LDCU UR4, c[0x3][0x45c] ;  /* 0x00c08b80ff0477ac */ /* 0x000e240008000800 */
[----:B0-----:R-:W-:-:S07]  /*11a90*/  FFMA R9, R4, UR4, R9 ;  /* 0x0000000404097c23 */ /* 0x001fce0008000009 */
.L_x_838:
[----:B------:R-:W-:Y:S05]  /*11aa0*/  BSYNC.RECONVERGENT B0 ;  /* 0x0000000000007941 */ /* 0x000fea0003800200 */
.L_x_836:
        /* <DEDUP_REMOVED lines=10> */
.L_x_840:
[----:B------:R-:W0:Y:S01]  /*11b50*/  LDS R4, [R13+0x400] ;  /* 0x000400000d047984 */ /* 0x000e220000000800 */
[----:B------:R-:W0:Y:S02]  /*11b60*/  LDCU UR4, c[0x3][0x460] ;  /* 0x00c08c00ff0477ac */ /* 0x000e240008000800 */
[----:B0-----:R-:W-:-:S07]  /*11b70*/  FFMA R9, R4, UR4, R9 ;  /* 0x0000000404097c23 */ /* 0x001fce0008000009 */
.L_x_841:
[----:B------:R-:W-:Y:S05]  /*11b80*/  BSYNC.RECONVERGENT B0 ;  /* 0x0000000000007941 */ /* 0x000fea0003800200 */
.L_x_839:
        /* <DEDUP_REMOVED lines=12> */
.L_x_843:
[----:B------:R-:W0:Y:S01]  /*11c50*/  LDS R4, [R13+0x404] ;  /* 0x000404000d047984 */ /* 0x000e220000000800 */
[----:B------:R-:W0:Y:S02]  /*11c60*/  LDCU UR4, c[0x3][0x464] ;  /* 0x00c08c80ff0477ac */ /* 0x000e240008000800 */
[----:B0-----:R-:W-:-:S07]  /*11c70*/  FFMA R9, R4, UR4, R9 ;  /* 0x0000000404097c23 */ /* 0x001fce0008000009 */
.L_x_844:
[----:B------:R-:W-:Y:S05]  /*11c80*/  BSYNC.RECONVERGENT B0 ;  /* 0x0000000000007941 */ /* 0x000fea0003800200 */
.L_x_842:
        /* <DEDUP_REMOVED lines=12> */
.L_x_846:
[----:B------:R-:W0:Y:S01]  /*11d50*/  LDS R4, [R13+0x408] ;  /* 0x000408000d047984 */ /* 0x000e220000000800 */
[----:B------:R-:W0:Y:S02]  /*11d60*/  LDCU UR4, c[0x3][0x468] ;  /* 0x00c08d00ff0477ac */ /* 0x000e240008000800 */
[----:B0-----:R-:W-:-:S07]  /*11d70*/  FFMA R9, R4, UR4, R9 ;  /* 0x0000000404097c23 */ /* 0x001fce0008000009 */
.L_x_847:
[----:B------:R-:W-:Y:S05]  /*11d80*/  BSYNC.RECONVERGENT B0 ;  /* 0x0000000000007941 */ /* 0x000fea0003800200 */
.L_x_845:
        /* <DEDUP_REMOVED lines=12> */
.L_x_849:
[----:B------:R-:W0:Y:S01]  /*11e50*/  LDS R4, [R13+0x40c] ;  /* 0x00040c000d047984 */ /* 0x000e220000000800 */
[----:B------:R-:W0:Y:S02]  /*11e60*/  LDCU UR4, c[0x3][0x46c] ;  /* 0x00c08d80ff0477ac */ /* 0x000e240008000800 */
[----:B0-----:R-:W-:-:S07]  /*11e70*/  FFMA R9, R4, UR4, R9 ;  /* 0x0000000404097c23 */ /* 0x001fce0008000009 */
.L_x_850:
[----:B------:R-:W-:Y:S05]  /*11e80*/  BSYNC.RECONVERGENT B0 ;  /* 0x0000000000007941 */ /* 0x000fea0003800200 */
.L_x_848:
        /* <DEDUP_REMOVED lines=12> */
.L_x_852:
[----:B------:R-:W0:Y:S01]  /*11f50*/  LDS R4, [R13+0x410] ;  /* 0x000410000d047984 */ /* 0x000e220000000800 */
[----:B------:R-:W0:Y:S02]  /*11f60*/  LDCU UR4, c[0x3][0x470] ;  /* 0x00c08e00ff0477ac */ /* 0x000e240008000800 */
[----:B0-----:R-:W-:-:S07]  /*11f70*/  FFMA R9, R4, UR4, R9 ;  /* 0x0000000404097c23 */ /* 0x001fce0008000009 */
.L_x_853:
[----:B------:R-:W-:Y:S05]  /*11f80*/  BSYNC.RECONVERGENT B0 ;  /* 0x0000000000007941 */ /* 0x000fea0003800200 */
.L_x_851:
        /* <DEDUP_REMOVED lines=12> */
.L_x_855:
[----:B------:R-:W0:Y:S01]  /*12050*/  LDS R4, [R13+0x414] ;  /* 0x000414000d047984 */ /* 0x000e220000000800 */
[----:B------:R-:W0:Y:S02]  /*12060*/  LDCU UR4, c[0x3][0x474] ;  /* 0x00c08e80ff0477ac */ /* 0x000e240008000800 */
[----:B0-----:R-:W-:-:S07]  /*12070*/  FFMA R9, R4, UR4, R9 ;  /* 0x0000000404097c23 */ /* 0x001fce0008000009 */
.L_x_856:
[----:B------:R-:W-:Y:S05]  /*12080*/  BSYNC.RECONVERGENT B0 ;  /* 0x0000000000007941 */ /* 0x000fea0003800200 */
.L_x_854:
        /* <DEDUP_REMOVED lines=12> */
.L_x_858:
[----:B------:R-:W0:Y:S01]  /*12150*/  LDS R4, [R13+0x418] ;  /* 0x000418000d047984 */ /* 0x000e220000000800 */
[----:B------:R-:W0:Y:S02]  /*12160*/  LDCU UR4, c[0x3][0x478] ;  /* 0x00c08f00ff0477ac */ /* 0x000e240008000800 */
[----:B0-----:R-:W-:-:S07]  /*12170*/  FFMA R9, R4, UR4, R9 ;  /* 0x0000000404097c23 */ /* 0x001fce0008000009 */
.L_x_859:
[----:B------:R-:W-:Y:S05]  /*12180*/  BSYNC.RECONVERGENT B0 ;  /* 0x0000000000007941 */ /* 0x000fea0003800200 */
.L_x_857:
        /* <DEDUP_REMOVED lines=12> */
.L_x_861:
[----:B------:R-:W0:Y:S01]  /*12250*/  LDS R4, [R13+0x41c] ;  /* 0x00041c000d047984 */ /* 0x000e220000000800 */
[----:B------:R-:W0:Y:S02]  /*12260*/  LDCU UR4, c[0x3][0x47c] ;  /* 0x00c08f80ff0477ac */ /* 0x000e240008000800 */
[----:B0-----:R-:W-:-:S07]  /*12270*/  FFMA R9, R4, UR4, R9 ;  /* 0x0000000404097c23 */ /* 0x001fce0008000009 */
.L_x_862:
[----:B------:R-:W-:Y:S05]  /*12280*/  BSYNC.RECONVERGENT B0 ;  /* 0x0000000000007941 */ /* 0x000fea0003800200 */
.L_x_860:
        /* <DEDUP_REMOVED lines=12> */
.L_x_864:
[----:B------:R-:W0:Y:S01]  /*12350*/  LDS R0, [R13+0x420] ;  /* 0x000420000d007984 */ /* 0x000e220000000800 */
[----:B------:R-:W0:Y:S02]  /*12360*/  LDCU UR4, c[0x3][0x480] ;  /* 0x00c09000ff0477ac */ /* 0x000e240008000800 */
[----:B0-----:R-:W-:-:S07]  /*12370*/  FFMA R9, R0, UR4, R9 ;  /* 0x0000000400097c23 */ /* 0x001fce0008000009 */
.L_x_865:
[----:B------:R-:W-:Y:S05]  /*12380*/  BSYNC.RECONVERGENT B0 ;  /* 0x0000000000007941 */ /* 0x000fea0003800200 */
.L_x_863:
[----:B------:R-:W0:Y:S01]  /*12390*/  LDC.64 R4, c[0x0][0x388] ;  /* 0x0000e200ff047b82 */ /* 0x000e220000000a00 */
[----:B------:R-:W-:-:S04]  /*123a0*/  VIADD R3, R2, 0x8 ;  /* 0x0000000802037836 */ /* 0x000fc80000000000 */
[----:B0-----:R-:W-:-:S05]  /*123b0*/  IMAD.WIDE R2, R3, 0x4, R4 ;  /* 0x0000000403027825 */ /* 0x001fca00078e0204 */
[----:B------:R-:W-:Y:S01]  /*123c0*/  STG.E desc[UR8][R2.64], R9 ;  /* 0x0000000902007986 */ /* 0x000fe2000c101908 */
[----:B------:R-:W-:Y:S05]  /*123d0*/  EXIT ;  /* 0x000000000000794d */ /* 0x000fea0003800000 */
.L_x_866:
[----:B------:R-:W-:-:S00]  /*123e0*/  BRA `(.L_x_866) ;  /* 0xfffffffc00fc7947 */ /* 0x000fc0000383ffff */
[----:B------:R-:W-:-:S00]  /*123f0*/  NOP ;  /* 0x0000000000007918 */ /* 0x000fc00000000000 */
        /* <DEDUP_REMOVED lines=8> */
.L_x_867:


//--------------------- .nv.shared._Z24convolution_tiled_kernelPKfPfii --------------------------
	.section	.nv.shared._Z24convolution_tiled_kernelPKfPfii,"aw",@nobits
	.sectionflags	@""
	.align	4
.nv.shared._Z24convolution_tiled_kernelPKfPfii:
	.zero		5120


//--------------------- .nv.shared.reserved.0     --------------------------
	.section	.nv.shared.reserved.0,"aw",@nobits
	.weak		__nv_reservedSMEM_offset_0_alias
	.size		__nv_reservedSMEM_offset_0_alias, 0, 64
	.other		__nv_reservedSMEM_offset_0_alias,@"STO_CUDA_RESERVED_SHARED STV_DEFAULT"
__nv_reservedSMEM_offset_0_alias:
	.zero		0
	.zero		64


//--------------------- .nv.constant0._Z24convolution_tiled_kernelPKfPfii --------------------------
	.section	.nv.constant0._Z24convolution_tiled_kernelPKfPfii,"a",@progbits
	.sectionflags	@""
	.align	4
.nv.constant0._Z24convolution_tiled_kernelPKfPfii:
	.zero		920


//--------------------- SYMBOLS --------------------------

	.type		.nv.reservedSmem.offset0,@object
	.size		.nv.reservedSmem.offset0,0x4
	.type		.nv.reservedSmem.cap,@object
	.size		.nv.reservedSmem.cap,0x4
